// auto-generated by cutlass_sweep.gemm — config: {"arch": "sm_100", "cluster_m": 1, "cluster_n": 1, "dtype": "e5m2", "dtype_b": "e5m2", "layout": "nt", "stages": 6, "tile_k": 64, "tile_m": 128, "tile_n": 256}
#include "cutlass/cutlass.h"
#include "cutlass/gemm/collective/collective_builder.hpp"
#include "cutlass/gemm/device/gemm_universal_adapter.h"
#include "cutlass/gemm/kernel/gemm_universal.hpp"
#include "cutlass/epilogue/collective/collective_builder.hpp"

using ElemA = cutlass::float_e5m2_t;
using ElemB = cutlass::float_e5m2_t;
using ElemCD = cutlass::float_e5m2_t;
using Acc  = float;
using TileShape    = cute::Shape<cute::_128, cute::_256, cute::_64>;
using ClusterShape = cute::Shape<cute::_1, cute::_1, cute::_1>;

using CollectiveEpilogue = typename cutlass::epilogue::collective::CollectiveBuilder<
    cutlass::arch::Sm100, cutlass::arch::OpClassTensorOp,
    TileShape, ClusterShape,
    cutlass::epilogue::collective::EpilogueTileAuto,
    Acc, Acc,
    ElemCD, cutlass::layout::RowMajor, 128 / cutlass::sizeof_bits<ElemCD>::value,
    ElemCD, cutlass::layout::RowMajor, 128 / cutlass::sizeof_bits<ElemCD>::value,
    cutlass::epilogue::collective::EpilogueScheduleAuto
  >::CollectiveOp;

using CollectiveMainloop = typename cutlass::gemm::collective::CollectiveBuilder<
    cutlass::arch::Sm100, cutlass::arch::OpClassTensorOp,
    ElemA, cutlass::layout::RowMajor, 128 / cutlass::sizeof_bits<ElemA>::value,
    ElemB, cutlass::layout::ColumnMajor, 128 / cutlass::sizeof_bits<ElemB>::value,
    Acc,
    TileShape, ClusterShape,
    cutlass::gemm::collective::StageCount<6>,
    cutlass::gemm::collective::KernelScheduleAuto
  >::CollectiveOp;

using GemmKernel = cutlass::gemm::kernel::GemmUniversal<
    cute::Shape<int,int,int,int>,
    CollectiveMainloop,
    CollectiveEpilogue
>;
using Gemm = cutlass::gemm::device::GemmUniversalAdapter<GemmKernel>;

// Force the device kernel symbol into the cubin without needing a host main.
auto* _anchor = &cutlass::device_kernel<GemmKernel>;


// ===== COMPILED SASS (sm_100a) =====

	.target	sm_100a

	.elftype	@"ET_EXEC"


//--------------------- .note.nv.tkinfo           --------------------------
	.section	.note.nv.tkinfo,"",@"SHT_NOTE"
	.sectionflags	@"SHF_NOTE_NV_TKINFO"
	.tkinfo
        /*0018*/ 	.word	0x00000002
        /*0030*/ 	.string	""
        /*0030*/ 	.string	"ptxas"
        /*0030*/ 	.string	"Cuda compilation tools, release 13.0, V13.0.88"
        /*0030*/ 	.string	"Build cuda_13.0.r13.0/compiler.36424714_0"
        /*0030*/ 	.string	"-arch sm_100a -m 64 "



//--------------------- .note.nv.cuinfo           --------------------------
	.section	.note.nv.cuinfo,"",@"SHT_NOTE"
	.sectionflags	@"SHF_NOTE_NV_CUINFO"
        /*0018*/ 	.short	0x0002
        /*001a*/ 	.short	0x0064
        /*001c*/ 	.short	0x0082
	.zero		2


//--------------------- .nv.info                  --------------------------
	.section	.nv.info,"",@"SHT_CUDA_INFO"
	.align	4


	//----- nvinfo : EIATTR_REGCOUNT
	.align		4
        /*0000*/ 	.byte	0x04, 0x2f
        /*0002*/ 	.short	(.L_20 - .L_19)
	.align		4
.L_19:
        /*0004*/ 	.word	index@(_ZN7cutlass13device_kernelINS_4gemm6kernel13GemmUniversalIN4cute5tupleIJiiiiEEENS1_10collective13CollectiveMmaINS1_35MainloopSm100TmaUmmaWarpSpecializedILi6ELi2ELi2ENS5_IJNS4_1CILi1EEESB_SB_EEEEENS5_IJNSA_ILi128EEENSA_ILi256EEENSA_ILi64EEEEEENS_12float_e5m2_tENS5_IJlSB_lEEESI_SJ_NS4_8TiledMMAINS4_8MMA_AtomIJNS4_10MMA_TraitsINS4_19SM100_MMA_F8F6F4_SSEJSI_SI_fSE_SF_NS4_17integral_constantINS4_4UMMA5MajorELSQ_0EEESR_NSO_INSP_7ScaleInELSS_0EEEST_EEEEEENS4_6LayoutISC_NS5_IJNSA_ILi0EEESX_SX_EEEEENS5_IJNS4_10UnderscoreES10_S10_EEEEENS4_13SM90_TMA_LOADENS4_14ComposedLayoutINS4_7SwizzleILi2ELi4ELi3EEENS4_18smem_ptr_flag_bitsILi8EEENSW_INS5_IJNSA_ILi8EEESG_EEENS5_IJSG_SB_EEEEEEEvNS4_8identityES13_S1D_vS1E_EENS_8epilogue10collective18CollectiveEpilogueINS1G_23Sm100TmaWarpSpecializedILi4ELi2ELi64ELb0ELb0EEEJSH_NS5_IJNSW_ISE_SB_EENSW_ISG_SB_EEEEESI_SJ_SI_SJ_NS1G_6fusion15FusionCallbacksIS1K_NS1O_17LinearCombinationISI_fSI_fLNS_15FloatRoundStyleE2EEESH_S1N_JEEENS4_5SM1004TMEM4LOAD26SM100_TMEM_LOAD_32dp32b64xES13_S1D_NS4_39AutoVectorizingCopyWithAssumedAlignmentILi128EEENS4_14SM90_TMA_STOREES1D_S1Z_S1Z_EEEvvEEEEvNT_6ParamsE)
        /*0008*/ 	.word	0x000000e0


	//----- nvinfo : EIATTR_FRAME_SIZE
	.align		4
.L_20:
        /*000c*/ 	.byte	0x04, 0x11
        /*000e*/ 	.short	(.L_22 - .L_21)
	.align		4
.L_21:
        /*0010*/ 	.word	index@($__internal_2_$__cuda_sm10x_tcgen05_guardrail_trap_unallocated_columns_being_dealloced)
        /*0014*/ 	.word	0x00000000


	//----- nvinfo : EIATTR_FRAME_SIZE
	.align		4
.L_22:
        /*0018*/ 	.byte	0x04, 0x11
        /*001a*/ 	.short	(.L_24 - .L_23)
	.align		4
.L_23:
        /*001c*/ 	.word	index@($__internal_1_$__cuda_sm10x_tcgen05_guardrail_trap_phase_invalid_during_alloc)
        /*0020*/ 	.word	0x00000000


	//----- nvinfo : EIATTR_FRAME_SIZE
	.align		4
.L_24:
        /*0024*/ 	.byte	0x04, 0x11
        /*0026*/ 	.short	(.L_26 - .L_25)
	.align		4
.L_25:
        /*0028*/ 	.word	index@($__internal_0_$__cuda_sm10x_tcgen05_guardrail_trap_col_being_dealloced_not_returned_by_alloc)
        /*002c*/ 	.word	0x00000000


	//----- nvinfo : EIATTR_FRAME_SIZE
	.align		4
.L_26:
        /*0030*/ 	.byte	0x04, 0x11
        /*0032*/ 	.short	(.L_28 - .L_27)
	.align		4
.L_27:
        /*0034*/ 	.word	index@(_ZN7cutlass13device_kernelINS_4gemm6kernel13GemmUniversalIN4cute5tupleIJiiiiEEENS1_10collective13CollectiveMmaINS1_35MainloopSm100TmaUmmaWarpSpecializedILi6ELi2ELi2ENS5_IJNS4_1CILi1EEESB_SB_EEEEENS5_IJNSA_ILi128EEENSA_ILi256EEENSA_ILi64EEEEEENS_12float_e5m2_tENS5_IJlSB_lEEESI_SJ_NS4_8TiledMMAINS4_8MMA_AtomIJNS4_10MMA_TraitsINS4_19SM100_MMA_F8F6F4_SSEJSI_SI_fSE_SF_NS4_17integral_constantINS4_4UMMA5MajorELSQ_0EEESR_NSO_INSP_7ScaleInELSS_0EEEST_EEEEEENS4_6LayoutISC_NS5_IJNSA_ILi0EEESX_SX_EEEEENS5_IJNS4_10UnderscoreES10_S10_EEEEENS4_13SM90_TMA_LOADENS4_14ComposedLayoutINS4_7SwizzleILi2ELi4ELi3EEENS4_18smem_ptr_flag_bitsILi8EEENSW_INS5_IJNSA_ILi8EEESG_EEENS5_IJSG_SB_EEEEEEEvNS4_8identityES13_S1D_vS1E_EENS_8epilogue10collective18CollectiveEpilogueINS1G_23Sm100TmaWarpSpecializedILi4ELi2ELi64ELb0ELb0EEEJSH_NS5_IJNSW_ISE_SB_EENSW_ISG_SB_EEEEESI_SJ_SI_SJ_NS1G_6fusion15FusionCallbacksIS1K_NS1O_17LinearCombinationISI_fSI_fLNS_15FloatRoundStyleE2EEESH_S1N_JEEENS4_5SM1004TMEM4LOAD26SM100_TMEM_LOAD_32dp32b64xES13_S1D_NS4_39AutoVectorizingCopyWithAssumedAlignmentILi128EEENS4_14SM90_TMA_STOREES1D_S1Z_S1Z_EEEvvEEEEvNT_6ParamsE)
        /*0038*/ 	.word	0x00000000


	//----- nvinfo : EIATTR_MIN_STACK_SIZE
	.align		4
.L_28:
        /*003c*/ 	.byte	0x04, 0x12
        /*003e*/ 	.short	(.L_30 - .L_29)
	.align		4
.L_29:
        /*0040*/ 	.word	index@(_ZN7cutlass13device_kernelINS_4gemm6kernel13GemmUniversalIN4cute5tupleIJiiiiEEENS1_10collective13CollectiveMmaINS1_35MainloopSm100TmaUmmaWarpSpecializedILi6ELi2ELi2ENS5_IJNS4_1CILi1EEESB_SB_EEEEENS5_IJNSA_ILi128EEENSA_ILi256EEENSA_ILi64EEEEEENS_12float_e5m2_tENS5_IJlSB_lEEESI_SJ_NS4_8TiledMMAINS4_8MMA_AtomIJNS4_10MMA_TraitsINS4_19SM100_MMA_F8F6F4_SSEJSI_SI_fSE_SF_NS4_17integral_constantINS4_4UMMA5MajorELSQ_0EEESR_NSO_INSP_7ScaleInELSS_0EEEST_EEEEEENS4_6LayoutISC_NS5_IJNSA_ILi0EEESX_SX_EEEEENS5_IJNS4_10UnderscoreES10_S10_EEEEENS4_13SM90_TMA_LOADENS4_14ComposedLayoutINS4_7SwizzleILi2ELi4ELi3EEENS4_18smem_ptr_flag_bitsILi8EEENSW_INS5_IJNSA_ILi8EEESG_EEENS5_IJSG_SB_EEEEEEEvNS4_8identityES13_S1D_vS1E_EENS_8epilogue10collective18CollectiveEpilogueINS1G_23Sm100TmaWarpSpecializedILi4ELi2ELi64ELb0ELb0EEEJSH_NS5_IJNSW_ISE_SB_EENSW_ISG_SB_EEEEESI_SJ_SI_SJ_NS1G_6fusion15FusionCallbacksIS1K_NS1O_17LinearCombinationISI_fSI_fLNS_15FloatRoundStyleE2EEESH_S1N_JEEENS4_5SM1004TMEM4LOAD26SM100_TMEM_LOAD_32dp32b64xES13_S1D_NS4_39AutoVectorizingCopyWithAssumedAlignmentILi128EEENS4_14SM90_TMA_STOREES1D_S1Z_S1Z_EEEvvEEEEvNT_6ParamsE)
        /*0044*/ 	.word	0x00000000
.L_30:


//--------------------- .nv.compat                --------------------------
	.section	.nv.compat,"",@"SHT_CUDA_COMPAT_INFO"
	.align	4
        /*0000*/ 	.byte	0x02, 0x09, 0x01, 0x00, 0x02, 0x02, 0x02, 0x00, 0x02, 0x05, 0x05, 0x00, 0x03, 0x07, 0x01, 0x01
        /*0010*/ 	.byte	0x02, 0x03, 0x01, 0x00, 0x02, 0x06, 0x01, 0x00, 0x04, 0x0b, 0x08, 0x00, 0x09, 0x00, 0x00, 0x00
        /*0020*/ 	.byte	0x00, 0x00, 0x00, 0x00


//--------------------- .nv.info._ZN7cutlass13device_kernelINS_4gemm6kernel13GemmUniversalIN4cute5tupleIJiiiiEEENS1_10collective13CollectiveMmaINS1_35MainloopSm100TmaUmmaWarpSpecializedILi6ELi2ELi2ENS5_IJNS4_1CILi1EEESB_SB_EEEEENS5_IJNSA_ILi128EEENSA_ILi256EEENSA_ILi64EEEEEENS_12float_e5m2_tENS5_IJlSB_lEEESI_SJ_NS4_8TiledMMAINS4_8MMA_AtomIJNS4_10MMA_TraitsINS4_19SM100_MMA_F8F6F4_SSEJSI_SI_fSE_SF_NS4_17integral_constantINS4_4UMMA5MajorELSQ_0EEESR_NSO_INSP_7ScaleInELSS_0EEEST_EEEEEENS4_6LayoutISC_NS5_IJNSA_ILi0EEESX_SX_EEEEENS5_IJNS4_10UnderscoreES10_S10_EEEEENS4_13SM90_TMA_LOADENS4_14ComposedLayoutINS4_7SwizzleILi2ELi4ELi3EEENS4_18smem_ptr_flag_bitsILi8EEENSW_INS5_IJNSA_ILi8EEESG_EEENS5_IJSG_SB_EEEEEEEvNS4_8identityES13_S1D_vS1E_EENS_8epilogue10collective18CollectiveEpilogueINS1G_23Sm100TmaWarpSpecializedILi4ELi2ELi64ELb0ELb0EEEJSH_NS5_IJNSW_ISE_SB_EENSW_ISG_SB_EEEEESI_SJ_SI_SJ_NS1G_6fusion15FusionCallbacksIS1K_NS1O_17LinearCombinationISI_fSI_fLNS_15FloatRoundStyleE2EEESH_S1N_JEEENS4_5SM1004TMEM4LOAD26SM100_TMEM_LOAD_32dp32b64xES13_S1D_NS4_39AutoVectorizingCopyWithAssumedAlignmentILi128EEENS4_14SM90_TMA_STOREES1D_S1Z_S1Z_EEEvvEEEEvNT_6ParamsE --------------------------
	.section	.nv.info._ZN7cutlass13device_kernelINS_4gemm6kernel13GemmUniversalIN4cute5tupleIJiiiiEEENS1_10collective13CollectiveMmaINS1_35MainloopSm100TmaUmmaWarpSpecializedILi6ELi2ELi2ENS5_IJNS4_1CILi1EEESB_SB_EEEEENS5_IJNSA_ILi128EEENSA_ILi256EEENSA_ILi64EEEEEENS_12float_e5m2_tENS5_IJlSB_lEEESI_SJ_NS4_8TiledMMAINS4_8MMA_AtomIJNS4_10MMA_TraitsINS4_19SM100_MMA_F8F6F4_SSEJSI_SI_fSE_SF_NS4_17integral_constantINS4_4UMMA5MajorELSQ_0EEESR_NSO_INSP_7ScaleInELSS_0EEEST_EEEEEENS4_6LayoutISC_NS5_IJNSA_ILi0EEESX_SX_EEEEENS5_IJNS4_10UnderscoreES10_S10_EEEEENS4_13SM90_TMA_LOADENS4_14ComposedLayoutINS4_7SwizzleILi2ELi4ELi3EEENS4_18smem_ptr_flag_bitsILi8EEENSW_INS5_IJNSA_ILi8EEESG_EEENS5_IJSG_SB_EEEEEEEvNS4_8identityES13_S1D_vS1E_EENS_8epilogue10collective18CollectiveEpilogueINS1G_23Sm100TmaWarpSpecializedILi4ELi2ELi64ELb0ELb0EEEJSH_NS5_IJNSW_ISE_SB_EENSW_ISG_SB_EEEEESI_SJ_SI_SJ_NS1G_6fusion15FusionCallbacksIS1K_NS1O_17LinearCombinationISI_fSI_fLNS_15FloatRoundStyleE2EEESH_S1N_JEEENS4_5SM1004TMEM4LOAD26SM100_TMEM_LOAD_32dp32b64xES13_S1D_NS4_39AutoVectorizingCopyWithAssumedAlignmentILi128EEENS4_14SM90_TMA_STOREES1D_S1Z_S1Z_EEEvvEEEEvNT_6ParamsE,"",@"SHT_CUDA_INFO"
	.sectionflags	@""
	.align	4


	//----- nvinfo : EIATTR_CUDA_API_VERSION
	.align		4
        /*0000*/ 	.byte	0x04, 0x37
        /*0002*/ 	.short	(.L_32 - .L_31)
.L_31:
        /*0004*/ 	.word	0x00000082


	//----- nvinfo : EIATTR_KPARAM_INFO
	.align		4
.L_32:
        /*0008*/ 	.byte	0x04, 0x17
        /*000a*/ 	.short	(.L_34 - .L_33)
.L_33:
        /*000c*/ 	.word	0x00000000
        /*0010*/ 	.short	0x0000
        /*0012*/ 	.short	0x0000
        /*0014*/ 	.byte	0x00, 0xf0, 0x01, 0x20


	//----- nvinfo : EIATTR_AT_ENTRY_FRAGMENTS
	.align		4
.L_34:
        /*0018*/ 	.byte	0x04, 0x4f
        /*001a*/ 	.short	(.L_36 - .L_35)


	//   ....[0]....
.L_35:
        /*001c*/ 	.word	0x00000006


	//----- nvinfo : EIATTR_RESERVED_SMEM_USED
	.align		4
.L_36:
        /*0020*/ 	.byte	0x01, 0x41
	.zero		2


	//----- nvinfo : EIATTR_SPARSE_MMA_MASK
	.align		4
        /*0024*/ 	.byte	0x03, 0x50
        /*0026*/ 	.short	0x0000


	//----- nvinfo : EIATTR_TCGEN05_1CTA_USED
	.align		4
        /*0028*/ 	.byte	0x01, 0x51
	.zero		2


	//----- nvinfo : EIATTR_MAXREG_COUNT
	.align		4
        /*002c*/ 	.byte	0x03, 0x1b
        /*002e*/ 	.short	0x00ff


	//----- nvinfo : EIATTR_NUM_BARRIERS
	.align		4
        /*0030*/ 	.byte	0x02, 0x4c
        /*0032*/ 	.byte	0x07
	.zero		1


	//----- nvinfo : EIATTR_EXTERNS
	.align		4
        /*0034*/ 	.byte	0x04, 0x0f
        /*0036*/ 	.short	(.L_38 - .L_37)


	//   ....[0]....
	.align		4
.L_37:
        /*0038*/ 	.word	index@(__assertfail)


	//----- nvinfo : EIATTR_MERCURY_ISA_VERSION
	.align		4
.L_38:
        /*003c*/ 	.byte	0x03, 0x5f
        /*003e*/ 	.short	0x0101


	//----- nvinfo : EIATTR_INT_WARP_WIDE_INSTR_OFFSETS
	.align		4
        /*0040*/ 	.byte	0x04, 0x31
        /*0042*/ 	.short	(.L_40 - .L_39)


	//   ....[0]....
.L_39:
        /*0044*/ 	.word	0x00001de0


	//   ....[1]....
        /*0048*/ 	.word	0x00003750


	//   ....[2]....
        /*004c*/ 	.word	0x00003770


	//   ....[3]....
        /*0050*/ 	.word	0x000037a0


	//   ....[4]....
        /*0054*/ 	.word	0x000040e0


	//   ....[5]....
        /*0058*/ 	.word	0x00004150


	//   ....[6]....
        /*005c*/ 	.word	0x00004230


	//   ....[7]....
        /*0060*/ 	.word	0x000042b0


	//   ....[8]....
        /*0064*/ 	.word	0x000043c0


	//   ....[9]....
        /*0068*/ 	.word	0x00004450


	//   ....[10]....
        /*006c*/ 	.word	0x00004630


	//   ....[11]....
        /*0070*/ 	.word	0x00004790


	//----- nvinfo : EIATTR_COOP_GROUP_MASK_REGIDS
	.align		4
.L_40:
        /*0074*/ 	.byte	0x04, 0x29
        /*0076*/ 	.short	(.L_42 - .L_41)


	//   ....[0]....
.L_41:
        /*0078*/ 	.word	0xffffffff


	//   ....[1]....
        /*007c*/ 	.word	0xffffffff


	//   ....[2]....
        /*0080*/ 	.word	0xffffffff


	//   ....[3]....
        /*0084*/ 	.word	0xffffffff


	//   ....[4]....
        /*0088*/ 	.word	0xffffffff


	//   ....[5]....
        /*008c*/ 	.word	0xffffffff


	//   ....[6]....
        /*0090*/ 	.word	0xffffffff


	//   ....[7]....
        /*0094*/ 	.word	0xffffffff


	//   ....[8]....
        /*0098*/ 	.word	0xffffffff


	//   ....[9]....
        /*009c*/ 	.word	0xffffffff


	//   ....[10]....
        /*00a0*/ 	.word	0xffffffff


	//   ....[11]....
        /*00a4*/ 	.word	0xffffffff


	//   ....[12]....
        /*00a8*/ 	.word	0xffffffff


	//----- nvinfo : EIATTR_COOP_GROUP_INSTR_OFFSETS
	.align		4
.L_42:
        /*00ac*/ 	.byte	0x04, 0x28
        /*00ae*/ 	.short	(.L_44 - .L_43)


	//   ....[0]....
.L_43:
        /*00b0*/ 	.word	0x00000090


	//   ....[1]....
        /*00b4*/ 	.word	0x000004d0


	//   ....[2]....
        /*00b8*/ 	.word	0x00000680


	//   ....[3]....
        /*00bc*/ 	.word	0x00000820


	//   ....[4]....
        /*00c0*/ 	.word	0x00000920


	//   ....[5]....
        /*00c4*/ 	.word	0x00000a90


	//   ....[6]....
        /*00c8*/ 	.word	0x00000bf0


	//   ....[7]....
        /*00cc*/ 	.word	0x00001cc0


	//   ....[8]....
        /*00d0*/ 	.word	0x00002bc0


	//   ....[9]....
        /*00d4*/ 	.word	0x00002dd0


	//   ....[10]....
        /*00d8*/ 	.word	0x00002e00


	//   ....[11]....
        /*00dc*/ 	.word	0x00003630


	//   ....[12]....
        /*00e0*/ 	.word	0x00003860


	//----- nvinfo : EIATTR_VRC_CTA_INIT_COUNT
	.align		4
.L_44:
        /*00e4*/ 	.byte	0x02, 0x4a
        /*00e6*/ 	.byte	0x80
	.zero		1


	//----- nvinfo : EIATTR_SYSCALL_OFFSETS
	.align		4
        /*00e8*/ 	.byte	0x04, 0x46
        /*00ea*/ 	.short	(.L_46 - .L_45)


	//   ....[0]....
.L_45:
        /*00ec*/ 	.word	0x00005200


	//   ....[1]....
        /*00f0*/ 	.word	0x00005340


	//   ....[2]....
        /*00f4*/ 	.word	0x00005ba0


	//   ....[3]....
        /*00f8*/ 	.word	0x000071c0


	//   ....[4]....
        /*00fc*/ 	.word	0x00008770


	//   ....[5]....
        /*0100*/ 	.word	0x00009d40


	//----- nvinfo : EIATTR_MBARRIER_INSTR_OFFSETS
	.align		4
.L_46:
        /*0104*/ 	.byte	0x04, 0x39
        /*0106*/ 	.short	(.L_48 - .L_47)


	//   ....[0]....
.L_47:
        /*0108*/ 	.word	0x000005b0
        /*010c*/ 	.word	0x000000ff
        /*0110*/ 	.word	0x00000000
        /*0114*/ 	.short	0x0100
        /*0116*/ 	.byte	0x05
	.zero		1


	//   ....[1]....
        /*0118*/ 	.word	0x000005c0
        /*011c*/ 	.word	0x000000ff
        /*0120*/ 	.word	0x00000030
        /*0124*/ 	.short	0x0100
        /*0126*/ 	.byte	0x05
	.zero		1


	//   ....[2]....
        /*0128*/ 	.word	0x000005d0
        /*012c*/ 	.word	0x000000ff
        /*0130*/ 	.word	0x00000008
        /*0134*/ 	.short	0x0100
        /*0136*/ 	.byte	0x05
	.zero		1


	//   ....[3]....
        /*0138*/ 	.word	0x000005e0
        /*013c*/ 	.word	0x000000ff
        /*0140*/ 	.word	0x00000038
        /*0144*/ 	.short	0x0100
        /*0146*/ 	.byte	0x05
	.zero		1


	//   ....[4]....
        /*0148*/ 	.word	0x000005f0
        /*014c*/ 	.word	0x000000ff
        /*0150*/ 	.word	0x00000010
        /*0154*/ 	.short	0x0100
        /*0156*/ 	.byte	0x05
	.zero		1


	//   ....[5]....
        /*0158*/ 	.word	0x00000600
        /*015c*/ 	.word	0x000000ff
        /*0160*/ 	.word	0x00000040
        /*0164*/ 	.short	0x0100
        /*0166*/ 	.byte	0x05
	.zero		1


	//   ....[6]....
        /*0168*/ 	.word	0x00000610
        /*016c*/ 	.word	0x000000ff
        /*0170*/ 	.word	0x00000018
        /*0174*/ 	.short	0x0100
        /*0176*/ 	.byte	0x05
	.zero		1


	//   ....[7]....
        /*0178*/ 	.word	0x00000620
        /*017c*/ 	.word	0x000000ff
        /*0180*/ 	.word	0x00000048
        /*0184*/ 	.short	0x0100
        /*0186*/ 	.byte	0x05
	.zero		1


	//   ....[8]....
        /*0188*/ 	.word	0x00000630
        /*018c*/ 	.word	0x000000ff
        /*0190*/ 	.word	0x00000020
        /*0194*/ 	.short	0x0100
        /*0196*/ 	.byte	0x05
	.zero		1


	//   ....[9]....
        /*0198*/ 	.word	0x00000640
        /*019c*/ 	.word	0x000000ff
        /*01a0*/ 	.word	0x00000050
        /*01a4*/ 	.short	0x0100
        /*01a6*/ 	.byte	0x05
	.zero		1


	//   ....[10]....
        /*01a8*/ 	.word	0x00000650
        /*01ac*/ 	.word	0x000000ff
        /*01b0*/ 	.word	0x00000028
        /*01b4*/ 	.short	0x0100
        /*01b6*/ 	.byte	0x05
	.zero		1


	//   ....[11]....
        /*01b8*/ 	.word	0x00000660
        /*01bc*/ 	.word	0x000000ff
        /*01c0*/ 	.word	0x00000058
        /*01c4*/ 	.short	0x0100
        /*01c6*/ 	.byte	0x05
	.zero		1


	//   ....[12]....
        /*01c8*/ 	.word	0x00000790
        /*01cc*/ 	.word	0x000000ff
        /*01d0*/ 	.word	0x00000060
        /*01d4*/ 	.short	0x0100
        /*01d6*/ 	.byte	0x07
	.zero		1


	//   ....[13]....
        /*01d8*/ 	.word	0x000007a0
        /*01dc*/ 	.word	0x000000ff
        /*01e0*/ 	.word	0x00000080
        /*01e4*/ 	.short	0x0100
        /*01e6*/ 	.byte	0x07
	.zero		1


	//   ....[14]....
        /*01e8*/ 	.word	0x000007b0
        /*01ec*/ 	.word	0x000000ff
        /*01f0*/ 	.word	0x00000068
        /*01f4*/ 	.short	0x0100
        /*01f6*/ 	.byte	0x07
	.zero		1


	//   ....[15]....
        /*01f8*/ 	.word	0x000007c0
        /*01fc*/ 	.word	0x000000ff
        /*0200*/ 	.word	0x00000088
        /*0204*/ 	.short	0x0100
        /*0206*/ 	.byte	0x07
	.zero		1


	//   ....[16]....
        /*0208*/ 	.word	0x000007d0
        /*020c*/ 	.word	0x000000ff
        /*0210*/ 	.word	0x00000070
        /*0214*/ 	.short	0x0100
        /*0216*/ 	.byte	0x07
	.zero		1


	//   ....[17]....
        /*0218*/ 	.word	0x000007e0
        /*021c*/ 	.word	0x000000ff
        /*0220*/ 	.word	0x00000090
        /*0224*/ 	.short	0x0100
        /*0226*/ 	.byte	0x07
	.zero		1


	//   ....[18]....
        /*0228*/ 	.word	0x000007f0
        /*022c*/ 	.word	0x000000ff
        /*0230*/ 	.word	0x00000078
        /*0234*/ 	.short	0x0100
        /*0236*/ 	.byte	0x07
	.zero		1


	//   ....[19]....
        /*0238*/ 	.word	0x00000800
        /*023c*/ 	.word	0x000000ff
        /*0240*/ 	.word	0x00000098
        /*0244*/ 	.short	0x0100
        /*0246*/ 	.byte	0x07
	.zero		1


	//   ....[20]....
        /*0248*/ 	.word	0x000008f0
        /*024c*/ 	.word	0x000000ff
        /*0250*/ 	.word	0x000000a0
        /*0254*/ 	.short	0x0100
        /*0256*/ 	.byte	0x05
	.zero		1


	//   ....[21]....
        /*0258*/ 	.word	0x00000900
        /*025c*/ 	.word	0x000000ff
        /*0260*/ 	.word	0x000000a8
        /*0264*/ 	.short	0x0100
        /*0266*/ 	.byte	0x05
	.zero		1


	//   ....[22]....
        /*0268*/ 	.word	0x00000a40
        /*026c*/ 	.word	0x000000ff
        /*0270*/ 	.word	0x000000b0
        /*0274*/ 	.short	0x0100
        /*0276*/ 	.byte	0x05
	.zero		1


	//   ....[23]....
        /*0278*/ 	.word	0x00000a50
        /*027c*/ 	.word	0x000000ff
        /*0280*/ 	.word	0x000000c0
        /*0284*/ 	.short	0x0100
        /*0286*/ 	.byte	0x05
	.zero		1


	//   ....[24]....
        /*0288*/ 	.word	0x00000a60
        /*028c*/ 	.word	0x000000ff
        /*0290*/ 	.word	0x000000b8
        /*0294*/ 	.short	0x0100
        /*0296*/ 	.byte	0x05
	.zero		1


	//   ....[25]....
        /*0298*/ 	.word	0x00000a70
        /*029c*/ 	.word	0x000000ff
        /*02a0*/ 	.word	0x000000c8
        /*02a4*/ 	.short	0x0100
        /*02a6*/ 	.byte	0x05
	.zero		1


	//   ....[26]....
        /*02a8*/ 	.word	0x00000ba0
        /*02ac*/ 	.word	0x000000ff
        /*02b0*/ 	.word	0x000000d0
        /*02b4*/ 	.short	0x0100
        /*02b6*/ 	.byte	0x07
	.zero		1


	//   ....[27]....
        /*02b8*/ 	.word	0x00000bb0
        /*02bc*/ 	.word	0x000000ff
        /*02c0*/ 	.word	0x000000e0
        /*02c4*/ 	.short	0x0100
        /*02c6*/ 	.byte	0x07
	.zero		1


	//   ....[28]....
        /*02c8*/ 	.word	0x00000bc0
        /*02cc*/ 	.word	0x000000ff
        /*02d0*/ 	.word	0x000000d8
        /*02d4*/ 	.short	0x0100
        /*02d6*/ 	.byte	0x07
	.zero		1


	//   ....[29]....
        /*02d8*/ 	.word	0x00000bd0
        /*02dc*/ 	.word	0x000000ff
        /*02e0*/ 	.word	0x000000e8
        /*02e4*/ 	.short	0x0100
        /*02e6*/ 	.byte	0x07
	.zero		1


	//   ....[30]....
        /*02e8*/ 	.word	0x00000cc0
        /*02ec*/ 	.word	0x000000ff
        /*02f0*/ 	.word	0x000000f0
        /*02f4*/ 	.short	0x0100
        /*02f6*/ 	.byte	0x05
	.zero		1


	//   ....[31]....
        /*02f8*/ 	.word	0x00000cd0
        /*02fc*/ 	.word	0x000000ff
        /*0300*/ 	.word	0x00000100
        /*0304*/ 	.short	0x0100
        /*0306*/ 	.byte	0x05
	.zero		1


	//   ....[32]....
        /*0308*/ 	.word	0x00000ce0
        /*030c*/ 	.word	0x000000ff
        /*0310*/ 	.word	0x000000f8
        /*0314*/ 	.short	0x0100
        /*0316*/ 	.byte	0x05
	.zero		1


	//   ....[33]....
        /*0318*/ 	.word	0x00000cf0
        /*031c*/ 	.word	0x000000ff
        /*0320*/ 	.word	0x00000108
        /*0324*/ 	.short	0x0100
        /*0326*/ 	.byte	0x05
	.zero		1


	//   ....[34]....
        /*0328*/ 	.word	0x000015c0
        /*032c*/ 	.word	0x00000003
        /*0330*/ 	.word	0x00000100
        /*0334*/ 	.short	0x010a
        /*0336*/ 	.byte	0xff
	.zero		1


	//   ....[35]....
        /*0338*/ 	.word	0x000015f0
        /*033c*/ 	.word	0x00000003
        /*0340*/ 	.word	0x000000f0
        /*0344*/ 	.short	0x0101
        /*0346*/ 	.byte	0xff
	.zero		1


	//   ....[36]....
        /*0348*/ 	.word	0x000016c0
        /*034c*/ 	.word	0x000000ff
        /*0350*/ 	.word	0x00000030
        /*0354*/ 	.short	0x010a
        /*0356*/ 	.byte	0x08
	.zero		1


	//   ....[37]....
        /*0358*/ 	.word	0x00001760
        /*035c*/ 	.word	0x000000ff
        /*0360*/ 	.word	0x00000030
        /*0364*/ 	.short	0x010a
        /*0366*/ 	.byte	0x21
	.zero		1


	//   ....[38]....
        /*0368*/ 	.word	0x000018b0
        /*036c*/ 	.word	0x000000ff
        /*0370*/ 	.word	0x00000030
        /*0374*/ 	.short	0x010a
        /*0376*/ 	.byte	0x08
	.zero		1


	//   ....[39]....
        /*0378*/ 	.word	0x000019c0
        /*037c*/ 	.word	0x000000ff
        /*0380*/ 	.word	0x000000a8
        /*0384*/ 	.short	0x0101
        /*0386*/ 	.byte	0x04
	.zero		1


	//   ....[40]....
        /*0388*/ 	.word	0x000019e0
        /*038c*/ 	.word	0x000000ff
        /*0390*/ 	.word	0x00000030
        /*0394*/ 	.short	0x010a
        /*0396*/ 	.byte	0x08
	.zero		1


	//   ....[41]....
        /*0398*/ 	.word	0x00001a60
        /*039c*/ 	.word	0x000000ff
        /*03a0*/ 	.word	0x00000030
        /*03a4*/ 	.short	0x010a
        /*03a6*/ 	.byte	0x11
	.zero		1


	//   ....[42]....
        /*03a8*/ 	.word	0x00001bb0
        /*03ac*/ 	.word	0x000000ff
        /*03b0*/ 	.word	0x00000030
        /*03b4*/ 	.short	0x010a
        /*03b6*/ 	.byte	0x08
	.zero		1


	//   ....[43]....
        /*03b8*/ 	.word	0x00001cf0
        /*03bc*/ 	.word	0x00000002
        /*03c0*/ 	.word	0x000000b0
        /*03c4*/ 	.short	0x010a
        /*03c6*/ 	.byte	0xff
	.zero		1


	//   ....[44]....
        /*03c8*/ 	.word	0x00001db0
        /*03cc*/ 	.word	0x00000002
        /*03d0*/ 	.word	0x00000000
        /*03d4*/ 	.short	0x0101
        /*03d6*/ 	.byte	0xff
	.zero		1


	//   ....[45]....
        /*03d8*/ 	.word	0x00002310
        /*03dc*/ 	.word	0x000000ff
        /*03e0*/ 	.word	0x00000000
        /*03e4*/ 	.short	0x010a
        /*03e6*/ 	.byte	0x05
	.zero		1


	//   ....[46]....
        /*03e8*/ 	.word	0x000023a0
        /*03ec*/ 	.word	0x000000ff
        /*03f0*/ 	.word	0x00000000
        /*03f4*/ 	.short	0x010a
        /*03f6*/ 	.byte	0x05
	.zero		1


	//   ....[47]....
        /*03f8*/ 	.word	0x00002430
        /*03fc*/ 	.word	0x000000ff
        /*0400*/ 	.word	0x00000000
        /*0404*/ 	.short	0x010a
        /*0406*/ 	.byte	0x05
	.zero		1


	//   ....[48]....
        /*0408*/ 	.word	0x000024c0
        /*040c*/ 	.word	0x000000ff
        /*0410*/ 	.word	0x00000000
        /*0414*/ 	.short	0x010a
        /*0416*/ 	.byte	0x05
	.zero		1


	//   ....[49]....
        /*0418*/ 	.word	0x00002550
        /*041c*/ 	.word	0x000000ff
        /*0420*/ 	.word	0x00000000
        /*0424*/ 	.short	0x010a
        /*0426*/ 	.byte	0x05
	.zero		1


	//   ....[50]....
        /*0428*/ 	.word	0x000025f0
        /*042c*/ 	.word	0x00000000
        /*0430*/ 	.word	0x00000000
        /*0434*/ 	.short	0x010a
        /*0436*/ 	.byte	0xff
	.zero		1


	//   ....[51]....
        /*0438*/ 	.word	0x00002710
        /*043c*/ 	.word	0x00000000
        /*0440*/ 	.word	0x000000f0
        /*0444*/ 	.short	0x010a
        /*0446*/ 	.byte	0xff
	.zero		1


	//   ....[52]....
        /*0448*/ 	.word	0x00002770
        /*044c*/ 	.word	0x00000004
        /*0450*/ 	.word	0x00000000
        /*0454*/ 	.short	0x0101
        /*0456*/ 	.byte	0xff
	.zero		1


	//   ....[53]....
        /*0458*/ 	.word	0x00002790
        /*045c*/ 	.word	0x000000ff
        /*0460*/ 	.word	0x000000c0
        /*0464*/ 	.short	0x010a
        /*0466*/ 	.byte	0x05
	.zero		1


	//   ....[54]....
        /*0468*/ 	.word	0x000028b0
        /*046c*/ 	.word	0x00000000
        /*0470*/ 	.word	0x000000b0
        /*0474*/ 	.short	0x010a
        /*0476*/ 	.byte	0xff
	.zero		1


	//   ....[55]....
        /*0478*/ 	.word	0x000029c0
        /*047c*/ 	.word	0x00000000
        /*0480*/ 	.word	0x00000000
        /*0484*/ 	.short	0x0101
        /*0486*/ 	.byte	0xff
	.zero		1


	//   ....[56]....
        /*0488*/ 	.word	0x00002a50
        /*048c*/ 	.word	0x000000ff
        /*0490*/ 	.word	0x000000c0
        /*0494*/ 	.short	0x0106
        /*0496*/ 	.byte	0x05
	.zero		1


	//   ....[57]....
        /*0498*/ 	.word	0x00002a70
        /*049c*/ 	.word	0x000000ff
        /*04a0*/ 	.word	0x000000c0
        /*04a4*/ 	.short	0x010a
        /*04a6*/ 	.byte	0x05
	.zero		1


	//   ....[58]....
        /*04a8*/ 	.word	0x00002b00
        /*04ac*/ 	.word	0x000000ff
        /*04b0*/ 	.word	0x000000c0
        /*04b4*/ 	.short	0x0106
        /*04b6*/ 	.byte	0x04
	.zero		1


	//   ....[59]....
        /*04b8*/ 	.word	0x00002b40
        /*04bc*/ 	.word	0x00000000
        /*04c0*/ 	.word	0x000000c0
        /*04c4*/ 	.short	0x010a
        /*04c6*/ 	.byte	0xff
	.zero		1


	//   ....[60]....
        /*04c8*/ 	.word	0x00003040
        /*04cc*/ 	.word	0x00000000
        /*04d0*/ 	.word	0x000000b0
        /*04d4*/ 	.short	0x010a
        /*04d6*/ 	.byte	0xff
	.zero		1


	//   ....[61]....
        /*04d8*/ 	.word	0x00003150
        /*04dc*/ 	.word	0x00000003
        /*04e0*/ 	.word	0x00000000
        /*04e4*/ 	.short	0x0101
        /*04e6*/ 	.byte	0xff
	.zero		1


	//   ....[62]....
        /*04e8*/ 	.word	0x00003160
        /*04ec*/ 	.word	0x000000ff
        /*04f0*/ 	.word	0x00000000
        /*04f4*/ 	.short	0x010a
        /*04f6*/ 	.byte	0x04
	.zero		1


	//   ....[63]....
        /*04f8*/ 	.word	0x00003180
        /*04fc*/ 	.word	0x000000ff
        /*0500*/ 	.word	0x000000e0
        /*0504*/ 	.short	0x010a
        /*0506*/ 	.byte	0x08
	.zero		1


	//   ....[64]....
        /*0508*/ 	.word	0x00003250
        /*050c*/ 	.word	0x000000ff
        /*0510*/ 	.word	0x00000000
        /*0514*/ 	.short	0x010a
        /*0516*/ 	.byte	0x07
	.zero		1


	//   ....[65]....
        /*0518*/ 	.word	0x00003390
        /*051c*/ 	.word	0x000000ff
        /*0520*/ 	.word	0x00000000
        /*0524*/ 	.short	0x010a
        /*0526*/ 	.byte	0x04
	.zero		1


	//   ....[66]....
        /*0528*/ 	.word	0x00003580
        /*052c*/ 	.word	0x000000ff
        /*0530*/ 	.word	0x00000000
        /*0534*/ 	.short	0x010a
        /*0536*/ 	.byte	0x05
	.zero		1


	//   ....[67]....
        /*0538*/ 	.word	0x00003610
        /*053c*/ 	.word	0x000000ff
        /*0540*/ 	.word	0x00000000
        /*0544*/ 	.short	0x010a
        /*0546*/ 	.byte	0x07
	.zero		1


	//   ....[68]....
        /*0548*/ 	.word	0x00003a90
        /*054c*/ 	.word	0x00000000
        /*0550*/ 	.word	0x000000b0
        /*0554*/ 	.short	0x010a
        /*0556*/ 	.byte	0xff
	.zero		1


	//   ....[69]....
        /*0558*/ 	.word	0x00003b50
        /*055c*/ 	.word	0x00000000
        /*0560*/ 	.word	0x00000000
        /*0564*/ 	.short	0x0101
        /*0566*/ 	.byte	0xff
	.zero		1


	//   ....[70]....
        /*0568*/ 	.word	0x00003e70
        /*056c*/ 	.word	0x000000ff
        /*0570*/ 	.word	0x000000a8
        /*0574*/ 	.short	0x010a
        /*0576*/ 	.byte	0x07
	.zero		1


	//   ....[71]....
        /*0578*/ 	.word	0x00004060
        /*057c*/ 	.word	0x000000ff
        /*0580*/ 	.word	0x00000080
        /*0584*/ 	.short	0x010a
        /*0586*/ 	.byte	0x07
	.zero		1


	//   ....[72]....
        /*0588*/ 	.word	0x000041d0
        /*058c*/ 	.word	0x000000ff
        /*0590*/ 	.word	0x00000060
        /*0594*/ 	.short	0x010b
        /*0596*/ 	.byte	0x07
	.zero		1


	//   ....[73]....
        /*0598*/ 	.word	0x000041e0
        /*059c*/ 	.word	0x000000ff
        /*05a0*/ 	.word	0x00000000
        /*05a4*/ 	.short	0x0101
        /*05a6*/ 	.byte	0x08
	.zero		1


	//   ....[74]....
        /*05a8*/ 	.word	0x00004200
        /*05ac*/ 	.word	0x000000ff
        /*05b0*/ 	.word	0x00000088
        /*05b4*/ 	.short	0x010a
        /*05b6*/ 	.byte	0x07
	.zero		1


	//   ....[75]....
        /*05b8*/ 	.word	0x00004360
        /*05bc*/ 	.word	0x000000ff
        /*05c0*/ 	.word	0x00000068
        /*05c4*/ 	.short	0x010b
        /*05c6*/ 	.byte	0x07
	.zero		1


	//   ....[76]....
        /*05c8*/ 	.word	0x00004370
        /*05cc*/ 	.word	0x000000ff
        /*05d0*/ 	.word	0x00000000
        /*05d4*/ 	.short	0x0101
        /*05d6*/ 	.byte	0x08
	.zero		1


	//   ....[77]....
        /*05d8*/ 	.word	0x00004380
        /*05dc*/ 	.word	0x000000ff
        /*05e0*/ 	.word	0x00000090
        /*05e4*/ 	.short	0x010a
        /*05e6*/ 	.byte	0x07
	.zero		1


	//   ....[78]....
        /*05e8*/ 	.word	0x00004520
        /*05ec*/ 	.word	0x000000ff
        /*05f0*/ 	.word	0x00000070
        /*05f4*/ 	.short	0x010b
        /*05f6*/ 	.byte	0x07
	.zero		1


	//   ....[79]....
        /*05f8*/ 	.word	0x00004590
        /*05fc*/ 	.word	0x000000ff
        /*0600*/ 	.word	0x00000000
        /*0604*/ 	.short	0x0101
        /*0606*/ 	.byte	0x08
	.zero		1


	//   ....[80]....
        /*0608*/ 	.word	0x000045c0
        /*060c*/ 	.word	0x000000ff
        /*0610*/ 	.word	0x00000098
        /*0614*/ 	.short	0x010a
        /*0616*/ 	.byte	0x07
	.zero		1


	//   ....[81]....
        /*0618*/ 	.word	0x000047d0
        /*061c*/ 	.word	0x000000ff
        /*0620*/ 	.word	0x00000078
        /*0624*/ 	.short	0x010b
        /*0626*/ 	.byte	0x07
	.zero		1


	//   ....[82]....
        /*0628*/ 	.word	0x000047f0
        /*062c*/ 	.word	0x000000ff
        /*0630*/ 	.word	0x00000000
        /*0634*/ 	.short	0x0101
        /*0636*/ 	.byte	0x0d
	.zero		1


	//   ....[83]....
        /*0638*/ 	.word	0x00004820
        /*063c*/ 	.word	0x000000ff
        /*0640*/ 	.word	0x00000080
        /*0644*/ 	.short	0x010a
        /*0646*/ 	.byte	0x07
	.zero		1


	//   ....[84]....
        /*0648*/ 	.word	0x00004840
        /*064c*/ 	.word	0x000000ff
        /*0650*/ 	.word	0x00000088
        /*0654*/ 	.short	0x010a
        /*0656*/ 	.byte	0x07
	.zero		1


	//   ....[85]....
        /*0658*/ 	.word	0x00004860
        /*065c*/ 	.word	0x000000ff
        /*0660*/ 	.word	0x00000090
        /*0664*/ 	.short	0x010a
        /*0666*/ 	.byte	0x07
	.zero		1


	//   ....[86]....
        /*0668*/ 	.word	0x000048a0
        /*066c*/ 	.word	0x00000000
        /*0670*/ 	.word	0x00000098
        /*0674*/ 	.short	0x010a
        /*0676*/ 	.byte	0xff
	.zero		1


	//   ....[87]....
        /*0678*/ 	.word	0x00004bd0
        /*067c*/ 	.word	0x00000000
        /*0680*/ 	.word	0x000000b0
        /*0684*/ 	.short	0x010a
        /*0686*/ 	.byte	0xff
	.zero		1


	//   ....[88]....
        /*0688*/ 	.word	0x00004ce0
        /*068c*/ 	.word	0x00000000
        /*0690*/ 	.word	0x00000000
        /*0694*/ 	.short	0x0101
        /*0696*/ 	.byte	0xff
	.zero		1


	//   ....[89]....
        /*0698*/ 	.word	0x00005740
        /*069c*/ 	.word	0x00000003
        /*06a0*/ 	.word	0x00000060
        /*06a4*/ 	.short	0x010a
        /*06a6*/ 	.byte	0xff
	.zero		1


	//   ....[90]....
        /*06a8*/ 	.word	0x00005780
        /*06ac*/ 	.word	0x000000c1
        /*06b0*/ 	.word	0x000000d0
        /*06b4*/ 	.short	0x010a
        /*06b6*/ 	.byte	0xff
	.zero		1


	//   ....[91]....
        /*06b8*/ 	.word	0x000058b0
        /*06bc*/ 	.word	0x00000003
        /*06c0*/ 	.word	0x00000060
        /*06c4*/ 	.short	0x010a
        /*06c6*/ 	.byte	0xff
	.zero		1


	//   ....[92]....
        /*06c8*/ 	.word	0x00005a10
        /*06cc*/ 	.word	0x00000000
        /*06d0*/ 	.word	0x00000000
        /*06d4*/ 	.short	0x0101
        /*06d6*/ 	.byte	0xff
	.zero		1


	//   ....[93]....
        /*06d8*/ 	.word	0x00005a70
        /*06dc*/ 	.word	0x000000c1
        /*06e0*/ 	.word	0x000000d0
        /*06e4*/ 	.short	0x010a
        /*06e6*/ 	.byte	0xff
	.zero		1


	//   ....[94]....
        /*06e8*/ 	.word	0x00006e20
        /*06ec*/ 	.word	0x000000cc
        /*06f0*/ 	.word	0x00000060
        /*06f4*/ 	.short	0x010a
        /*06f6*/ 	.byte	0xff
	.zero		1


	//   ....[95]....
        /*06f8*/ 	.word	0x00006ef0
        /*06fc*/ 	.word	0x000000cc
        /*0700*/ 	.word	0x00000060
        /*0704*/ 	.short	0x010a
        /*0706*/ 	.byte	0xff
	.zero		1


	//   ....[96]....
        /*0708*/ 	.word	0x00007030
        /*070c*/ 	.word	0x00000003
        /*0710*/ 	.word	0x00000000
        /*0714*/ 	.short	0x0101
        /*0716*/ 	.byte	0xff
	.zero		1


	//   ....[97]....
        /*0718*/ 	.word	0x000083d0
        /*071c*/ 	.word	0x00000000
        /*0720*/ 	.word	0x00000060
        /*0724*/ 	.short	0x010a
        /*0726*/ 	.byte	0xff
	.zero		1


	//   ....[98]....
        /*0728*/ 	.word	0x000084a0
        /*072c*/ 	.word	0x00000000
        /*0730*/ 	.word	0x00000060
        /*0734*/ 	.short	0x010a
        /*0736*/ 	.byte	0xff
	.zero		1


	//   ....[99]....
        /*0738*/ 	.word	0x00008600
        /*073c*/ 	.word	0x00000000
        /*0740*/ 	.word	0x00000000
        /*0744*/ 	.short	0x0101
        /*0746*/ 	.byte	0xff
	.zero		1


	//   ....[100]....
        /*0748*/ 	.word	0x000099b0
        /*074c*/ 	.word	0x00000000
        /*0750*/ 	.word	0x00000060
        /*0754*/ 	.short	0x010a
        /*0756*/ 	.byte	0xff
	.zero		1


	//   ....[101]....
        /*0758*/ 	.word	0x00009a80
        /*075c*/ 	.word	0x00000000
        /*0760*/ 	.word	0x00000060
        /*0764*/ 	.short	0x010a
        /*0766*/ 	.byte	0xff
	.zero		1


	//   ....[102]....
        /*0768*/ 	.word	0x00009be0
        /*076c*/ 	.word	0x00000000
        /*0770*/ 	.word	0x00000000
        /*0774*/ 	.short	0x0101
        /*0776*/ 	.byte	0xff
	.zero		1


	//   ....[103]....
        /*0778*/ 	.word	0x0000a0d0
        /*077c*/ 	.word	0x000000ff
        /*0780*/ 	.word	0x00000000
        /*0784*/ 	.short	0x0101
        /*0786*/ 	.byte	0x05
	.zero		1


	//   ....[104]....
        /*0788*/ 	.word	0x0000b050
        /*078c*/ 	.word	0x00000003
        /*0790*/ 	.word	0x00000100
        /*0794*/ 	.short	0x010a
        /*0796*/ 	.byte	0xff
	.zero		1


	//   ....[105]....
        /*0798*/ 	.word	0x0000b0b0
        /*079c*/ 	.word	0x00000002
        /*07a0*/ 	.word	0x00000030
        /*07a4*/ 	.short	0x010a
        /*07a6*/ 	.byte	0xff
	.zero		1


	//   ....[106]....
        /*07a8*/ 	.word	0x0000b110
        /*07ac*/ 	.word	0x00000002
        /*07b0*/ 	.word	0x00000030
        /*07b4*/ 	.short	0x010a
        /*07b6*/ 	.byte	0xff
	.zero		1


	//   ....[107]....
        /*07b8*/ 	.word	0x0000b160
        /*07bc*/ 	.word	0x00000002
        /*07c0*/ 	.word	0x000000b0
        /*07c4*/ 	.short	0x010a
        /*07c6*/ 	.byte	0xff
	.zero		1


	//   ....[108]....
        /*07c8*/ 	.word	0x0000b1c0
        /*07cc*/ 	.word	0x00000000
        /*07d0*/ 	.word	0x00000000
        /*07d4*/ 	.short	0x010a
        /*07d6*/ 	.byte	0xff
	.zero		1


	//   ....[109]....
        /*07d8*/ 	.word	0x0000b220
        /*07dc*/ 	.word	0x00000000
        /*07e0*/ 	.word	0x00000000
        /*07e4*/ 	.short	0x010a
        /*07e6*/ 	.byte	0xff
	.zero		1


	//   ....[110]....
        /*07e8*/ 	.word	0x0000b280
        /*07ec*/ 	.word	0x00000000
        /*07f0*/ 	.word	0x00000000
        /*07f4*/ 	.short	0x010a
        /*07f6*/ 	.byte	0xff
	.zero		1


	//   ....[111]....
        /*07f8*/ 	.word	0x0000b2e0
        /*07fc*/ 	.word	0x00000000
        /*0800*/ 	.word	0x00000000
        /*0804*/ 	.short	0x010a
        /*0806*/ 	.byte	0xff
	.zero		1


	//   ....[112]....
        /*0808*/ 	.word	0x0000b340
        /*080c*/ 	.word	0x00000000
        /*0810*/ 	.word	0x00000000
        /*0814*/ 	.short	0x010a
        /*0816*/ 	.byte	0xff
	.zero		1


	//   ....[113]....
        /*0818*/ 	.word	0x0000b390
        /*081c*/ 	.word	0x00000000
        /*0820*/ 	.word	0x000000f0
        /*0824*/ 	.short	0x010a
        /*0826*/ 	.byte	0xff
	.zero		1


	//   ....[114]....
        /*0828*/ 	.word	0x0000b3f0
        /*082c*/ 	.word	0x00000000
        /*0830*/ 	.word	0x000000c0
        /*0834*/ 	.short	0x010a
        /*0836*/ 	.byte	0xff
	.zero		1


	//   ....[115]....
        /*0838*/ 	.word	0x0000b440
        /*083c*/ 	.word	0x00000000
        /*0840*/ 	.word	0x000000b0
        /*0844*/ 	.short	0x010a
        /*0846*/ 	.byte	0xff
	.zero		1


	//   ....[116]....
        /*0848*/ 	.word	0x0000b4a0
        /*084c*/ 	.word	0x00000000
        /*0850*/ 	.word	0x000000c0
        /*0854*/ 	.short	0x010a
        /*0856*/ 	.byte	0xff
	.zero		1


	//   ....[117]....
        /*0858*/ 	.word	0x0000b4f0
        /*085c*/ 	.word	0x00000000
        /*0860*/ 	.word	0x000000b0
        /*0864*/ 	.short	0x010a
        /*0866*/ 	.byte	0xff
	.zero		1


	//   ....[118]....
        /*0868*/ 	.word	0x0000b550
        /*086c*/ 	.word	0x00000003
        /*0870*/ 	.word	0x000000e0
        /*0874*/ 	.short	0x010a
        /*0876*/ 	.byte	0xff
	.zero		1


	//   ....[119]....
        /*0878*/ 	.word	0x0000b5b0
        /*087c*/ 	.word	0x00000000
        /*0880*/ 	.word	0x00000000
        /*0884*/ 	.short	0x010a
        /*0886*/ 	.byte	0xff
	.zero		1


	//   ....[120]....
        /*0888*/ 	.word	0x0000b610
        /*088c*/ 	.word	0x00000000
        /*0890*/ 	.word	0x00000000
        /*0894*/ 	.short	0x010a
        /*0896*/ 	.byte	0xff
	.zero		1


	//   ....[121]....
        /*0898*/ 	.word	0x0000b670
        /*089c*/ 	.word	0x00000000
        /*08a0*/ 	.word	0x00000000
        /*08a4*/ 	.short	0x010a
        /*08a6*/ 	.byte	0xff
	.zero		1


	//   ....[122]....
        /*08a8*/ 	.word	0x0000b6c0
        /*08ac*/ 	.word	0x00000000
        /*08b0*/ 	.word	0x000000b0
        /*08b4*/ 	.short	0x010a
        /*08b6*/ 	.byte	0xff
	.zero		1


	//   ....[123]....
        /*08b8*/ 	.word	0x0000b720
        /*08bc*/ 	.word	0x00000000
        /*08c0*/ 	.word	0x000000a8
        /*08c4*/ 	.short	0x010a
        /*08c6*/ 	.byte	0xff
	.zero		1


	//   ....[124]....
        /*08c8*/ 	.word	0x0000b780
        /*08cc*/ 	.word	0x00000003
        /*08d0*/ 	.word	0x00000080
        /*08d4*/ 	.short	0x010a
        /*08d6*/ 	.byte	0xff
	.zero		1


	//   ....[125]....
        /*08d8*/ 	.word	0x0000b7e0
        /*08dc*/ 	.word	0x00000003
        /*08e0*/ 	.word	0x00000088
        /*08e4*/ 	.short	0x010a
        /*08e6*/ 	.byte	0xff
	.zero		1


	//   ....[126]....
        /*08e8*/ 	.word	0x0000b840
        /*08ec*/ 	.word	0x00000003
        /*08f0*/ 	.word	0x00000090
        /*08f4*/ 	.short	0x010a
        /*08f6*/ 	.byte	0xff
	.zero		1


	//   ....[127]....
        /*08f8*/ 	.word	0x0000b8a0
        /*08fc*/ 	.word	0x00000003
        /*0900*/ 	.word	0x00000098
        /*0904*/ 	.short	0x010a
        /*0906*/ 	.byte	0xff
	.zero		1


	//   ....[128]....
        /*0908*/ 	.word	0x0000b900
        /*090c*/ 	.word	0x00000000
        /*0910*/ 	.word	0x00000080
        /*0914*/ 	.short	0x010a
        /*0916*/ 	.byte	0xff
	.zero		1


	//   ....[129]....
        /*0918*/ 	.word	0x0000b960
        /*091c*/ 	.word	0x00000000
        /*0920*/ 	.word	0x00000088
        /*0924*/ 	.short	0x010a
        /*0926*/ 	.byte	0xff
	.zero		1


	//   ....[130]....
        /*0928*/ 	.word	0x0000b9c0
        /*092c*/ 	.word	0x00000000
        /*0930*/ 	.word	0x00000090
        /*0934*/ 	.short	0x010a
        /*0936*/ 	.byte	0xff
	.zero		1


	//   ....[131]....
        /*0938*/ 	.word	0x0000ba10
        /*093c*/ 	.word	0x00000000
        /*0940*/ 	.word	0x000000b0
        /*0944*/ 	.short	0x010a
        /*0946*/ 	.byte	0xff
	.zero		1


	//   ....[132]....
        /*0948*/ 	.word	0x0000ba60
        /*094c*/ 	.word	0x00000003
        /*0950*/ 	.word	0x00000060
        /*0954*/ 	.short	0x010a
        /*0956*/ 	.byte	0xff
	.zero		1


	//   ....[133]....
        /*0958*/ 	.word	0x0000bab0
        /*095c*/ 	.word	0x000000c1
        /*0960*/ 	.word	0x000000d0
        /*0964*/ 	.short	0x010a
        /*0966*/ 	.byte	0xff
	.zero		1


	//   ....[134]....
        /*0968*/ 	.word	0x0000bb00
        /*096c*/ 	.word	0x000000cc
        /*0970*/ 	.word	0x00000060
        /*0974*/ 	.short	0x010a
        /*0976*/ 	.byte	0xff
	.zero		1


	//   ....[135]....
        /*0978*/ 	.word	0x0000bb50
        /*097c*/ 	.word	0x00000000
        /*0980*/ 	.word	0x00000060
        /*0984*/ 	.short	0x010a
        /*0986*/ 	.byte	0xff
	.zero		1


	//   ....[136]....
        /*0988*/ 	.word	0x0000bba0
        /*098c*/ 	.word	0x00000000
        /*0990*/ 	.word	0x00000060
        /*0994*/ 	.short	0x010a
        /*0996*/ 	.byte	0xff
	.zero		1


	//----- nvinfo : EIATTR_NUM_MBARRIERS
	.align		4
.L_48:
        /*0998*/ 	.byte	0x03, 0x38
        /*099a*/ 	.short	0x0022


	//----- nvinfo : EIATTR_EXIT_INSTR_OFFSETS
	.align		4
        /*099c*/ 	.byte	0x04, 0x1c
        /*099e*/ 	.short	(.L_50 - .L_49)


	//   ....[0]....
.L_49:
        /*09a0*/ 	.word	0x00002620


	//   ....[1]....
        /*09a4*/ 	.word	0x00002b10


	//   ....[2]....
        /*09a8*/ 	.word	0x00002b70


	//   ....[3]....
        /*09ac*/ 	.word	0x00003870


	//   ....[4]....
        /*09b0*/ 	.word	0x000048d0


	//   ....[5]....
        /*09b4*/ 	.word	0x00004910


	//   ....[6]....
        /*09b8*/ 	.word	0x0000b040


	//----- nvinfo : EIATTR_MAX_THREADS
	.align		4
.L_50:
        /*09bc*/ 	.byte	0x04, 0x05
        /*09be*/ 	.short	(.L_52 - .L_51)
.L_51:
        /*09c0*/ 	.word	0x00000100
        /*09c4*/ 	.word	0x00000001
        /*09c8*/ 	.word	0x00000001


	//----- nvinfo : EIATTR_CRS_STACK_SIZE
	.align		4
.L_52:
        /*09cc*/ 	.byte	0x04, 0x1e
        /*09ce*/ 	.short	(.L_54 - .L_53)
.L_53:
        /*09d0*/ 	.word	0x00000000


	//----- nvinfo : EIATTR_CBANK_PARAM_SIZE
	.align		4
.L_54:
        /*09d4*/ 	.byte	0x03, 0x19
        /*09d6*/ 	.short	0x0800


	//----- nvinfo : EIATTR_PARAM_CBANK
	.align		4
        /*09d8*/ 	.byte	0x04, 0x0a
        /*09da*/ 	.short	(.L_56 - .L_55)
	.align		4
.L_55:
        /*09dc*/ 	.word	index@(.nv.constant0._ZN7cutlass13device_kernelINS_4gemm6kernel13GemmUniversalIN4cute5tupleIJiiiiEEENS1_10collective13CollectiveMmaINS1_35MainloopSm100TmaUmmaWarpSpecializedILi6ELi2ELi2ENS5_IJNS4_1CILi1EEESB_SB_EEEEENS5_IJNSA_ILi128EEENSA_ILi256EEENSA_ILi64EEEEEENS_12float_e5m2_tENS5_IJlSB_lEEESI_SJ_NS4_8TiledMMAINS4_8MMA_AtomIJNS4_10MMA_TraitsINS4_19SM100_MMA_F8F6F4_SSEJSI_SI_fSE_SF_NS4_17integral_constantINS4_4UMMA5MajorELSQ_0EEESR_NSO_INSP_7ScaleInELSS_0EEEST_EEEEEENS4_6LayoutISC_NS5_IJNSA_ILi0EEESX_SX_EEEEENS5_IJNS4_10UnderscoreES10_S10_EEEEENS4_13SM90_TMA_LOADENS4_14ComposedLayoutINS4_7SwizzleILi2ELi4ELi3EEENS4_18smem_ptr_flag_bitsILi8EEENSW_INS5_IJNSA_ILi8EEESG_EEENS5_IJSG_SB_EEEEEEEvNS4_8identityES13_S1D_vS1E_EENS_8epilogue10collective18CollectiveEpilogueINS1G_23Sm100TmaWarpSpecializedILi4ELi2ELi64ELb0ELb0EEEJSH_NS5_IJNSW_ISE_SB_EENSW_ISG_SB_EEEEESI_SJ_SI_SJ_NS1G_6fusion15FusionCallbacksIS1K_NS1O_17LinearCombinationISI_fSI_fLNS_15FloatRoundStyleE2EEESH_S1N_JEEENS4_5SM1004TMEM4LOAD26SM100_TMEM_LOAD_32dp32b64xES13_S1D_NS4_39AutoVectorizingCopyWithAssumedAlignmentILi128EEENS4_14SM90_TMA_STOREES1D_S1Z_S1Z_EEEvvEEEEvNT_6ParamsE)
        /*09e0*/ 	.short	0x0380
        /*09e2*/ 	.short	0x0800


	//----- nvinfo : EIATTR_SW_WAR
	.align		4
.L_56:
        /*09e4*/ 	.byte	0x04, 0x36
        /*09e6*/ 	.short	(.L_58 - .L_57)
.L_57:
        /*09e8*/ 	.word	0x00000008
.L_58:


//--------------------- .nv.callgraph             --------------------------
	.section	.nv.callgraph,"",@"SHT_CUDA_CALLGRAPH"
	.align	4
	.sectionentsize	8
	.align		4
        /*0000*/ 	.word	0x00000000
	.align		4
        /*0004*/ 	.word	0xffffffff
	.align		4
        /*0008*/ 	.word	index@(_ZN7cutlass13device_kernelINS_4gemm6kernel13GemmUniversalIN4cute5tupleIJiiiiEEENS1_10collective13CollectiveMmaINS1_35MainloopSm100TmaUmmaWarpSpecializedILi6ELi2ELi2ENS5_IJNS4_1CILi1EEESB_SB_EEEEENS5_IJNSA_ILi128EEENSA_ILi256EEENSA_ILi64EEEEEENS_12float_e5m2_tENS5_IJlSB_lEEESI_SJ_NS4_8TiledMMAINS4_8MMA_AtomIJNS4_10MMA_TraitsINS4_19SM100_MMA_F8F6F4_SSEJSI_SI_fSE_SF_NS4_17integral_constantINS4_4UMMA5MajorELSQ_0EEESR_NSO_INSP_7ScaleInELSS_0EEEST_EEEEEENS4_6LayoutISC_NS5_IJNSA_ILi0EEESX_SX_EEEEENS5_IJNS4_10UnderscoreES10_S10_EEEEENS4_13SM90_TMA_LOADENS4_14ComposedLayoutINS4_7SwizzleILi2ELi4ELi3EEENS4_18smem_ptr_flag_bitsILi8EEENSW_INS5_IJNSA_ILi8EEESG_EEENS5_IJSG_SB_EEEEEEEvNS4_8identityES13_S1D_vS1E_EENS_8epilogue10collective18CollectiveEpilogueINS1G_23Sm100TmaWarpSpecializedILi4ELi2ELi64ELb0ELb0EEEJSH_NS5_IJNSW_ISE_SB_EENSW_ISG_SB_EEEEESI_SJ_SI_SJ_NS1G_6fusion15FusionCallbacksIS1K_NS1O_17LinearCombinationISI_fSI_fLNS_15FloatRoundStyleE2EEESH_S1N_JEEENS4_5SM1004TMEM4LOAD26SM100_TMEM_LOAD_32dp32b64xES13_S1D_NS4_39AutoVectorizingCopyWithAssumedAlignmentILi128EEENS4_14SM90_TMA_STOREES1D_S1Z_S1Z_EEEvvEEEEvNT_6ParamsE)
	.align		4
        /*000c*/ 	.word	index@(__assertfail)
	.align		4
        /*0010*/ 	.word	0x00000000
	.align		4
        /*0014*/ 	.word	0xfffffffe
	.align		4
        /*0018*/ 	.word	0x00000000
	.align		4
        /*001c*/ 	.word	0xfffffffd
	.align		4
        /*0020*/ 	.word	0x00000000
	.align		4
        /*0024*/ 	.word	0xfffffffc


//--------------------- .nv.constant4             --------------------------
	.section	.nv.constant4,"a",@progbits
	.align	8
	.align		8
.nv.constant4:
        /*0000*/ 	.dword	__assertfail
	.align		8
        /*0008*/ 	.dword	__unnamed_1
	.align		8
        /*0010*/ 	.dword	__unnamed_2
	.align		8
        /*0018*/ 	.dword	__unnamed_3
	.align		8
        /*0020*/ 	.dword	_ZN40_INTERNAL_101f4135_4_k_cu_d9240a83_209764cuda3std3__45__cpo5beginE
	.align		8
        /*0028*/ 	.dword	_ZN40_INTERNAL_101f4135_4_k_cu_d9240a83_209764cuda3std3__45__cpo3endE
	.align		8
        /*0030*/ 	.dword	_ZN40_INTERNAL_101f4135_4_k_cu_d9240a83_209764cuda3std3__45__cpo6cbeginE
	.align		8
        /*0038*/ 	.dword	_ZN40_INTERNAL_101f4135_4_k_cu_d9240a83_209764cuda3std3__45__cpo4cendE
	.align		8
        /*0040*/ 	.dword	_ZN40_INTERNAL_101f4135_4_k_cu_d9240a83_209764cuda3std3__442_GLOBAL__N__101f4135_4_k_cu_d9240a83_209766ignoreE
	.align		8
        /*0048*/ 	.dword	_ZN40_INTERNAL_101f4135_4_k_cu_d9240a83_209764cuda3std3__419piecewise_constructE
	.align		8
        /*0050*/ 	.dword	_ZN40_INTERNAL_101f4135_4_k_cu_d9240a83_209764cuda3std3__48in_placeE
	.align		8
        /*0058*/ 	.dword	_ZN40_INTERNAL_101f4135_4_k_cu_d9240a83_209764cuda3std6ranges3__45__cpo4swapE
	.align		8
        /*0060*/ 	.dword	_ZN40_INTERNAL_101f4135_4_k_cu_d9240a83_209764cuda3std6ranges3__45__cpo9iter_moveE
	.align		8
        /*0068*/ 	.dword	_ZN40_INTERNAL_101f4135_4_k_cu_d9240a83_209764cute7productE
	.align		8
        /*0070*/ 	.dword	_ZN40_INTERNAL_101f4135_4_k_cu_d9240a83_209764cute1_E
	.align		8
        /*0078*/ 	.dword	$str$25
	.align		8
        /*0080*/ 	.dword	$str$26
	.align		8
        /*0088*/ 	.dword	$str$27
	.align		8
        /*0090*/ 	.dword	$str$28


//--------------------- .text._ZN7cutlass13device_kernelINS_4gemm6kernel13GemmUniversalIN4cute5tupleIJiiiiEEENS1_10collective13CollectiveMmaINS1_35MainloopSm100TmaUmmaWarpSpecializedILi6ELi2ELi2ENS5_IJNS4_1CILi1EEESB_SB_EEEEENS5_IJNSA_ILi128EEENSA_ILi256EEENSA_ILi64EEEEEENS_12float_e5m2_tENS5_IJlSB_lEEESI_SJ_NS4_8TiledMMAINS4_8MMA_AtomIJNS4_10MMA_TraitsINS4_19SM100_MMA_F8F6F4_SSEJSI_SI_fSE_SF_NS4_17integral_constantINS4_4UMMA5MajorELSQ_0EEESR_NSO_INSP_7ScaleInELSS_0EEEST_EEEEEENS4_6LayoutISC_NS5_IJNSA_ILi0EEESX_SX_EEEEENS5_IJNS4_10UnderscoreES10_S10_EEEEENS4_13SM90_TMA_LOADENS4_14ComposedLayoutINS4_7SwizzleILi2ELi4ELi3EEENS4_18smem_ptr_flag_bitsILi8EEENSW_INS5_IJNSA_ILi8EEESG_EEENS5_IJSG_SB_EEEEEEEvNS4_8identityES13_S1D_vS1E_EENS_8epilogue10collective18CollectiveEpilogueINS1G_23Sm100TmaWarpSpecializedILi4ELi2ELi64ELb0ELb0EEEJSH_NS5_IJNSW_ISE_SB_EENSW_ISG_SB_EEEEESI_SJ_SI_SJ_NS1G_6fusion15FusionCallbacksIS1K_NS1O_17LinearCombinationISI_fSI_fLNS_15FloatRoundStyleE2EEESH_S1N_JEEENS4_5SM1004TMEM4LOAD26SM100_TMEM_LOAD_32dp32b64xES13_S1D_NS4_39AutoVectorizingCopyWithAssumedAlignmentILi128EEENS4_14SM90_TMA_STOREES1D_S1Z_S1Z_EEEvvEEEEvNT_6ParamsE --------------------------
	.section	.text._ZN7cutlass13device_kernelINS_4gemm6kernel13GemmUniversalIN4cute5tupleIJiiiiEEENS1_10collective13CollectiveMmaINS1_35MainloopSm100TmaUmmaWarpSpecializedILi6ELi2ELi2ENS5_IJNS4_1CILi1EEESB_SB_EEEEENS5_IJNSA_ILi128EEENSA_ILi256EEENSA_ILi64EEEEEENS_12float_e5m2_tENS5_IJlSB_lEEESI_SJ_NS4_8TiledMMAINS4_8MMA_AtomIJNS4_10MMA_TraitsINS4_19SM100_MMA_F8F6F4_SSEJSI_SI_fSE_SF_NS4_17integral_constantINS4_4UMMA5MajorELSQ_0EEESR_NSO_INSP_7ScaleInELSS_0EEEST_EEEEEENS4_6LayoutISC_NS5_IJNSA_ILi0EEESX_SX_EEEEENS5_IJNS4_10UnderscoreES10_S10_EEEEENS4_13SM90_TMA_LOADENS4_14ComposedLayoutINS4_7SwizzleILi2ELi4ELi3EEENS4_18smem_ptr_flag_bitsILi8EEENSW_INS5_IJNSA_ILi8EEESG_EEENS5_IJSG_SB_EEEEEEEvNS4_8identityES13_S1D_vS1E_EENS_8epilogue10collective18CollectiveEpilogueINS1G_23Sm100TmaWarpSpecializedILi4ELi2ELi64ELb0ELb0EEEJSH_NS5_IJNSW_ISE_SB_EENSW_ISG_SB_EEEEESI_SJ_SI_SJ_NS1G_6fusion15FusionCallbacksIS1K_NS1O_17LinearCombinationISI_fSI_fLNS_15FloatRoundStyleE2EEESH_S1N_JEEENS4_5SM1004TMEM4LOAD26SM100_TMEM_LOAD_32dp32b64xES13_S1D_NS4_39AutoVectorizingCopyWithAssumedAlignmentILi128EEENS4_14SM90_TMA_STOREES1D_S1Z_S1Z_EEEvvEEEEvNT_6ParamsE,"ax",@progbits
	.align	128
.text._ZN7cutlass13device_kernelINS_4gemm6kernel13GemmUniversalIN4cute5tupleIJiiiiEEENS1_10collective13CollectiveMmaINS1_35MainloopSm100TmaUmmaWarpSpecializedILi6ELi2ELi2ENS5_IJNS4_1CILi1EEESB_SB_EEEEENS5_IJNSA_ILi128EEENSA_ILi256EEENSA_ILi64EEEEEENS_12float_e5m2_tENS5_IJlSB_lEEESI_SJ_NS4_8TiledMMAINS4_8MMA_AtomIJNS4_10MMA_TraitsINS4_19SM100_MMA_F8F6F4_SSEJSI_SI_fSE_SF_NS4_17integral_constantINS4_4UMMA5MajorELSQ_0EEESR_NSO_INSP_7ScaleInELSS_0EEEST_EEEEEENS4_6LayoutISC_NS5_IJNSA_ILi0EEESX_SX_EEEEENS5_IJNS4_10UnderscoreES10_S10_EEEEENS4_13SM90_TMA_LOADENS4_14ComposedLayoutINS4_7SwizzleILi2ELi4ELi3EEENS4_18smem_ptr_flag_bitsILi8EEENSW_INS5_IJNSA_ILi8EEESG_EEENS5_IJSG_SB_EEEEEEEvNS4_8identityES13_S1D_vS1E_EENS_8epilogue10collective18CollectiveEpilogueINS1G_23Sm100TmaWarpSpecializedILi4ELi2ELi64ELb0ELb0EEEJSH_NS5_IJNSW_ISE_SB_EENSW_ISG_SB_EEEEESI_SJ_SI_SJ_NS1G_6fusion15FusionCallbacksIS1K_NS1O_17LinearCombinationISI_fSI_fLNS_15FloatRoundStyleE2EEESH_S1N_JEEENS4_5SM1004TMEM4LOAD26SM100_TMEM_LOAD_32dp32b64xES13_S1D_NS4_39AutoVectorizingCopyWithAssumedAlignmentILi128EEENS4_14SM90_TMA_STOREES1D_S1Z_S1Z_EEEvvEEEEvNT_6ParamsE:
        .type           _ZN7cutlass13device_kernelINS_4gemm6kernel13GemmUniversalIN4cute5tupleIJiiiiEEENS1_10collective13CollectiveMmaINS1_35MainloopSm100TmaUmmaWarpSpecializedILi6ELi2ELi2ENS5_IJNS4_1CILi1EEESB_SB_EEEEENS5_IJNSA_ILi128EEENSA_ILi256EEENSA_ILi64EEEEEENS_12float_e5m2_tENS5_IJlSB_lEEESI_SJ_NS4_8TiledMMAINS4_8MMA_AtomIJNS4_10MMA_TraitsINS4_19SM100_MMA_F8F6F4_SSEJSI_SI_fSE_SF_NS4_17integral_constantINS4_4UMMA5MajorELSQ_0EEESR_NSO_INSP_7ScaleInELSS_0EEEST_EEEEEENS4_6LayoutISC_NS5_IJNSA_ILi0EEESX_SX_EEEEENS5_IJNS4_10UnderscoreES10_S10_EEEEENS4_13SM90_TMA_LOADENS4_14ComposedLayoutINS4_7SwizzleILi2ELi4ELi3EEENS4_18smem_ptr_flag_bitsILi8EEENSW_INS5_IJNSA_ILi8EEESG_EEENS5_IJSG_SB_EEEEEEEvNS4_8identityES13_S1D_vS1E_EENS_8epilogue10collective18CollectiveEpilogueINS1G_23Sm100TmaWarpSpecializedILi4ELi2ELi64ELb0ELb0EEEJSH_NS5_IJNSW_ISE_SB_EENSW_ISG_SB_EEEEESI_SJ_SI_SJ_NS1G_6fusion15FusionCallbacksIS1K_NS1O_17LinearCombinationISI_fSI_fLNS_15FloatRoundStyleE2EEESH_S1N_JEEENS4_5SM1004TMEM4LOAD26SM100_TMEM_LOAD_32dp32b64xES13_S1D_NS4_39AutoVectorizingCopyWithAssumedAlignmentILi128EEENS4_14SM90_TMA_STOREES1D_S1Z_S1Z_EEEvvEEEEvNT_6ParamsE,@function
        .size           _ZN7cutlass13device_kernelINS_4gemm6kernel13GemmUniversalIN4cute5tupleIJiiiiEEENS1_10collective13CollectiveMmaINS1_35MainloopSm100TmaUmmaWarpSpecializedILi6ELi2ELi2ENS5_IJNS4_1CILi1EEESB_SB_EEEEENS5_IJNSA_ILi128EEENSA_ILi256EEENSA_ILi64EEEEEENS_12float_e5m2_tENS5_IJlSB_lEEESI_SJ_NS4_8TiledMMAINS4_8MMA_AtomIJNS4_10MMA_TraitsINS4_19SM100_MMA_F8F6F4_SSEJSI_SI_fSE_SF_NS4_17integral_constantINS4_4UMMA5MajorELSQ_0EEESR_NSO_INSP_7ScaleInELSS_0EEEST_EEEEEENS4_6LayoutISC_NS5_IJNSA_ILi0EEESX_SX_EEEEENS5_IJNS4_10UnderscoreES10_S10_EEEEENS4_13SM90_TMA_LOADENS4_14ComposedLayoutINS4_7SwizzleILi2ELi4ELi3EEENS4_18smem_ptr_flag_bitsILi8EEENSW_INS5_IJNSA_ILi8EEESG_EEENS5_IJSG_SB_EEEEEEEvNS4_8identityES13_S1D_vS1E_EENS_8epilogue10collective18CollectiveEpilogueINS1G_23Sm100TmaWarpSpecializedILi4ELi2ELi64ELb0ELb0EEEJSH_NS5_IJNSW_ISE_SB_EENSW_ISG_SB_EEEEESI_SJ_SI_SJ_NS1G_6fusion15FusionCallbacksIS1K_NS1O_17LinearCombinationISI_fSI_fLNS_15FloatRoundStyleE2EEESH_S1N_JEEENS4_5SM1004TMEM4LOAD26SM100_TMEM_LOAD_32dp32b64xES13_S1D_NS4_39AutoVectorizingCopyWithAssumedAlignmentILi128EEENS4_14SM90_TMA_STOREES1D_S1Z_S1Z_EEEvvEEEEvNT_6ParamsE,(.L_x_173 - _ZN7cutlass13device_kernelINS_4gemm6kernel13GemmUniversalIN4cute5tupleIJiiiiEEENS1_10collective13CollectiveMmaINS1_35MainloopSm100TmaUmmaWarpSpecializedILi6ELi2ELi2ENS5_IJNS4_1CILi1EEESB_SB_EEEEENS5_IJNSA_ILi128EEENSA_ILi256EEENSA_ILi64EEEEEENS_12float_e5m2_tENS5_IJlSB_lEEESI_SJ_NS4_8TiledMMAINS4_8MMA_AtomIJNS4_10MMA_TraitsINS4_19SM100_MMA_F8F6F4_SSEJSI_SI_fSE_SF_NS4_17integral_constantINS4_4UMMA5MajorELSQ_0EEESR_NSO_INSP_7ScaleInELSS_0EEEST_EEEEEENS4_6LayoutISC_NS5_IJNSA_ILi0EEESX_SX_EEEEENS5_IJNS4_10UnderscoreES10_S10_EEEEENS4_13SM90_TMA_LOADENS4_14ComposedLayoutINS4_7SwizzleILi2ELi4ELi3EEENS4_18smem_ptr_flag_bitsILi8EEENSW_INS5_IJNSA_ILi8EEESG_EEENS5_IJSG_SB_EEEEEEEvNS4_8identityES13_S1D_vS1E_EENS_8epilogue10collective18CollectiveEpilogueINS1G_23Sm100TmaWarpSpecializedILi4ELi2ELi64ELb0ELb0EEEJSH_NS5_IJNSW_ISE_SB_EENSW_ISG_SB_EEEEESI_SJ_SI_SJ_NS1G_6fusion15FusionCallbacksIS1K_NS1O_17LinearCombinationISI_fSI_fLNS_15FloatRoundStyleE2EEESH_S1N_JEEENS4_5SM1004TMEM4LOAD26SM100_TMEM_LOAD_32dp32b64xES13_S1D_NS4_39AutoVectorizingCopyWithAssumedAlignmentILi128EEENS4_14SM90_TMA_STOREES1D_S1Z_S1Z_EEEvvEEEEvNT_6ParamsE)
        .other          _ZN7cutlass13device_kernelINS_4gemm6kernel13GemmUniversalIN4cute5tupleIJiiiiEEENS1_10collective13CollectiveMmaINS1_35MainloopSm100TmaUmmaWarpSpecializedILi6ELi2ELi2ENS5_IJNS4_1CILi1EEESB_SB_EEEEENS5_IJNSA_ILi128EEENSA_ILi256EEENSA_ILi64EEEEEENS_12float_e5m2_tENS5_IJlSB_lEEESI_SJ_NS4_8TiledMMAINS4_8MMA_AtomIJNS4_10MMA_TraitsINS4_19SM100_MMA_F8F6F4_SSEJSI_SI_fSE_SF_NS4_17integral_constantINS4_4UMMA5MajorELSQ_0EEESR_NSO_INSP_7ScaleInELSS_0EEEST_EEEEEENS4_6LayoutISC_NS5_IJNSA_ILi0EEESX_SX_EEEEENS5_IJNS4_10UnderscoreES10_S10_EEEEENS4_13SM90_TMA_LOADENS4_14ComposedLayoutINS4_7SwizzleILi2ELi4ELi3EEENS4_18smem_ptr_flag_bitsILi8EEENSW_INS5_IJNSA_ILi8EEESG_EEENS5_IJSG_SB_EEEEEEEvNS4_8identityES13_S1D_vS1E_EENS_8epilogue10collective18CollectiveEpilogueINS1G_23Sm100TmaWarpSpecializedILi4ELi2ELi64ELb0ELb0EEEJSH_NS5_IJNSW_ISE_SB_EENSW_ISG_SB_EEEEESI_SJ_SI_SJ_NS1G_6fusion15FusionCallbacksIS1K_NS1O_17LinearCombinationISI_fSI_fLNS_15FloatRoundStyleE2EEESH_S1N_JEEENS4_5SM1004TMEM4LOAD26SM100_TMEM_LOAD_32dp32b64xES13_S1D_NS4_39AutoVectorizingCopyWithAssumedAlignmentILi128EEENS4_14SM90_TMA_STOREES1D_S1Z_S1Z_EEEvvEEEEvNT_6ParamsE,@"STO_CUDA_ENTRY STV_DEFAULT"
_ZN7cutlass13device_kernelINS_4gemm6kernel13GemmUniversalIN4cute5tupleIJiiiiEEENS1_10collective13CollectiveMmaINS1_35MainloopSm100TmaUmmaWarpSpecializedILi6ELi2ELi2ENS5_IJNS4_1CILi1EEESB_SB_EEEEENS5_IJNSA_ILi128EEENSA_ILi256EEENSA_ILi64EEEEEENS_12float_e5m2_tENS5_IJlSB_lEEESI_SJ_NS4_8TiledMMAINS4_8MMA_AtomIJNS4_10MMA_TraitsINS4_19SM100_MMA_F8F6F4_SSEJSI_SI_fSE_SF_NS4_17integral_constantINS4_4UMMA5MajorELSQ_0EEESR_NSO_INSP_7ScaleInELSS_0EEEST_EEEEEENS4_6LayoutISC_NS5_IJNSA_ILi0EEESX_SX_EEEEENS5_IJNS4_10UnderscoreES10_S10_EEEEENS4_13SM90_TMA_LOADENS4_14ComposedLayoutINS4_7SwizzleILi2ELi4ELi3EEENS4_18smem_ptr_flag_bitsILi8EEENSW_INS5_IJNSA_ILi8EEESG_EEENS5_IJSG_SB_EEEEEEEvNS4_8identityES13_S1D_vS1E_EENS_8epilogue10collective18CollectiveEpilogueINS1G_23Sm100TmaWarpSpecializedILi4ELi2ELi64ELb0ELb0EEEJSH_NS5_IJNSW_ISE_SB_EENSW_ISG_SB_EEEEESI_SJ_SI_SJ_NS1G_6fusion15FusionCallbacksIS1K_NS1O_17LinearCombinationISI_fSI_fLNS_15FloatRoundStyleE2EEESH_S1N_JEEENS4_5SM1004TMEM4LOAD26SM100_TMEM_LOAD_32dp32b64xES13_S1D_NS4_39AutoVectorizingCopyWithAssumedAlignmentILi128EEENS4_14SM90_TMA_STOREES1D_S1Z_S1Z_EEEvvEEEEvNT_6ParamsE:
[----:B------:R-:W1:Y:S01]  /*0000*/  LDC R1, c[0x0][0x37c] ;  /* 0x0000df00ff017b82 */ /* 0x000e620000000800 */
[----:B------:R-:W2:Y:S01]  /*0010*/  S2R R185, SR_TID.X ;  /* 0x0000000000b97919 */ /* 0x000ea20000002100 */
[----:B------:R-:W3:Y:S01]  /*0020*/  LDCU.64 UR4, c[0x0][0x890] ;  /* 0x00011200ff0477ac */ /* 0x000ee20008000a00 */
[----:B------:R-:W-:Y:S02]  /*0030*/  PRMT R171, RZ, 0x7610, R171 ;  /* 0x00007610ffab7816 */ /* 0x000fe400000000ab */
[----:B------:R-:W-:Y:S01]  /*0040*/  ELECT P5, URZ, PT ;  /* 0x0000000000ff782f */ /* 0x000fe200038a0000 */
[----:B------:R-:W4:Y:S01]  /*0050*/  LDCU.64 UR46, c[0x0][0x358] ;  /* 0x00006b00ff2e77ac */ /* 0x000f220008000a00 */
[----:B---3--:R-:W-:-:S04]  /*0060*/  UISETP.NE.U32.AND UP0, UPT, UR4, URZ, UPT ;  /* 0x000000ff0400728c */ /* 0x008fc8000bf05070 */
[----:B------:R-:W-:Y:S01]  /*0070*/  UISETP.NE.AND.EX UP0, UPT, UR5, URZ, UPT, UP0 ;  /* 0x000000ff0500728c */ /* 0x000fe2000bf05300 */
[----:B--2---:R-:W-:-:S05]  /*0080*/  SHF.R.U32.HI R173, RZ, 0x5, R185 ;  /* 0x00000005ffad7819 */ /* 0x004fca00000116b9 */
[----:B------:R-:W2:Y:S02]  /*0090*/  SHFL.IDX PT, R0, R173, RZ, 0x1f ;  /* 0x00001fffad007589 */ /* 0x000ea400000e0000 */
[----:B--2---:R-:W-:Y:S01]  /*00a0*/  R2UR UR8, R0 ;  /* 0x00000000000872ca */ /* 0x004fe200000e0000 */
[----:B-1--4-:R-:W-:-:S14]  /*00b0*/  BRA.U UP0, `(.L_x_0) ;  /* 0x00000001002c7547 */ /* 0x012fdc000b800000 */
[----:B------:R-:W1:Y:S02]  /*00c0*/  LDCU.64 UR6, c[0x0][0x888] ;  /* 0x00011100ff0677ac */ /* 0x000e640008000a00 */
[----:B-1----:R-:W-:-:S04]  /*00d0*/  UISETP.NE.U32.AND UP0, UPT, UR6, URZ, UPT ;  /* 0x000000ff0600728c */ /* 0x002fc8000bf05070 */
[----:B------:R-:W-:-:S09]  /*00e0*/  UISETP.NE.AND.EX UP0, UPT, UR7, URZ, UPT, UP0 ;  /* 0x000000ff0700728c */ /* 0x000fd2000bf05300 */
[----:B------:R-:W-:Y:S05]  /*00f0*/  BRA.U !UP0, `(.L_x_1) ;  /* 0x0000000108107547 */ /* 0x000fea000b800000 */
[----:B------:R-:W1:Y:S02]  /*0100*/  LDC.64 R2, c[0x0][0x888] ;  /* 0x00022200ff027b82 */ /* 0x000e640000000a00 */
[----:B-1----:R1:W5:Y:S01]  /*0110*/  LDG.E R81, desc[UR46][R2.64] ;  /* 0x0000002e02517981 */ /* 0x002362000c1e1900 */
[----:B------:R-:W-:Y:S01]  /*0120*/  HFMA2 R171, -RZ, RZ, 0, 5.9604644775390625e-08 ;  /* 0x00000001ffab7431 */ /* 0x000fe200000001ff */
[----:B------:R-:W-:Y:S05]  /*0130*/  BRA `(.L_x_0) ;  /* 0x00000000000c7947 */ /* 0x000fea0003800000 */
.L_x_1:
[----:B------:R-:W1:Y:S01]  /*0140*/  LDCU UR6, c[0x0][0x880] ;  /* 0x00011000ff0677ac */ /* 0x000e620008000800 */
[----:B------:R-:W-:Y:S01]  /*0150*/  HFMA2 R171, -RZ, RZ, 0, 5.9604644775390625e-08 ;  /* 0x00000001ffab7431 */ /* 0x000fe200000001ff */
[----:B-1----:R-:W-:-:S07]  /*0160*/  MOV R81, UR6 ;  /* 0x0000000600517c02 */ /* 0x002fce0008000f00 */
.L_x_0:
[----:B------:R-:W2:Y:S02]  /*0170*/  LDCU.64 UR6, c[0x0][0x8b0] ;  /* 0x00011600ff0677ac */ /* 0x000ea40008000a00 */
[----:B--2---:R-:W-:-:S04]  /*0180*/  UISETP.NE.U32.AND UP0, UPT, UR6, URZ, UPT ;  /* 0x000000ff0600728c */ /* 0x004fc8000bf05070 */
[----:B------:R-:W-:-:S09]  /*0190*/  UISETP.NE.AND.EX UP0, UPT, UR7, URZ, UPT, UP0 ;  /* 0x000000ff0700728c */ /* 0x000fd2000bf05300 */
[----:B------:R-:W-:Y:S05]  /*01a0*/  BRA.U UP0, `(.L_x_2) ;  /* 0x0000000100247547 */ /* 0x000fea000b800000 */
[----:B------:R-:W2:Y:S02]  /*01b0*/  LDCU.64 UR6, c[0x0][0x8a8] ;  /* 0x00011500ff0677ac */ /* 0x000ea40008000a00 */
[----:B--2---:R-:W-:-:S04]  /*01c0*/  UISETP.NE.U32.AND UP0, UPT, UR6, URZ, UPT ;  /* 0x000000ff0600728c */ /* 0x004fc8000bf05070 */
[----:B------:R-:W-:-:S09]  /*01d0*/  UISETP.NE.AND.EX UP0, UPT, UR7, URZ, UPT, UP0 ;  /* 0x000000ff0700728c */ /* 0x000fd2000bf05300 */
[----:B------:R-:W-:Y:S05]  /*01e0*/  BRA.U !UP0, `(.L_x_3) ;  /* 0x00000001080c7547 */ /* 0x000fea000b800000 */
[----:B------:R-:W2:Y:S02]  /*01f0*/  LDC.64 R78, c[0x0][0x8a8] ;  /* 0x00022a00ff4e7b82 */ /* 0x000ea40000000a00 */
[----:B--2---:R2:W5:Y:S01]  /*0200*/  LDG.E R78, desc[UR46][R78.64] ;  /* 0x0000002e4e4e7981 */ /* 0x004562000c1e1900 */
[----:B------:R-:W-:Y:S05]  /*0210*/  BRA `(.L_x_2) ;  /* 0x0000000000087947 */ /* 0x000fea0003800000 */
.L_x_3:
[----:B------:R-:W2:Y:S02]  /*0220*/  LDCU UR6, c[0x0][0x8a0] ;  /* 0x00011400ff0677ac */ /* 0x000ea40008000800 */
[----:B--2---:R-:W-:Y:S02]  /*0230*/  MOV R78, UR6 ;  /* 0x00000006004e7c02 */ /* 0x004fe40008000f00 */
.L_x_2:
[----:B------:R-:W-:Y:S01]  /*0240*/  IMAD.U32 R0, RZ, RZ, UR8 ;  /* 0x00000008ff007e24 */ /* 0x000fe2000f8e00ff */
[----:B------:R-:W-:Y:S04]  /*0250*/  BSSY.RECONVERGENT B0, `(.L_x_4) ;  /* 0x000000c000007945 */ /* 0x000fe80003800200 */
[C---:B------:R-:W-:Y:S02]  /*0260*/  ISETP.NE.OR P1, PT, R0.reuse, 0x1, !P5 ;  /* 0x000000010000780c */ /* 0x040fe40006f25670 */
[----:B------:R-:W-:-:S11]  /*0270*/  ISETP.NE.OR P0, PT, R0, 0x3, !P5 ;  /* 0x000000030000780c */ /* 0x000fd60006f05670 */
[----:B------:R-:W-:Y:S05]  /*0280*/  @P1 BRA `(.L_x_5) ;  /* 0x0000000000201947 */ /* 0x000fea0003800000 */
[----:B------:R-:W3:Y:S02]  /*0290*/  LDCU.64 UR6, c[0x0][0x348] ;  /* 0x00006900ff0677ac */ /* 0x000ee40008000a00 */
[----:B---3--:R-:W-:Y:S02]  /*02a0*/  UIADD3 UR10, UP1, UPT, UR6, 0x80, URZ ;  /* 0x00000080060a7890 */ /* 0x008fe4000ff3e0ff */
[----:B------:R-:W-:Y:S02]  /*02b0*/  UIADD3 UR6, UP0, UPT, UR6, 0x180, URZ ;  /* 0x0000018006067890 */ /* 0x000fe4000ff1e0ff */
[----:B------:R-:W-:Y:S02]  /*02c0*/  UIADD3.X UR11, UPT, UPT, URZ, UR7, URZ, UP1, !UPT ;  /* 0x00000007ff0b7290 */ /* 0x000fe40008ffe4ff */
[----:B------:R-:W-:-:S07]  /*02d0*/  UIADD3.X UR7, UPT, UPT, URZ, UR7, URZ, UP0, !UPT ;  /* 0x00000007ff077290 */ /* 0x000fce00087fe4ff */
[----:B------:R3:W-:Y:S02]  /*02e0*/  UTMACCTL.PF [UR10] ;  /* 0x000000000a0079b9 */ /* 0x0007e40008040000 */
[----:B------:R3:W-:Y:S02]  /*02f0*/  UTMACCTL.PF [UR6] ;  /* 0x00000000060079b9 */ /* 0x0007e40008040000 */
[----:B---3--:R-:W-:Y:S01]  /*0300*/  NOP ;  /* 0x0000000000007918 */ /* 0x008fe20000000000 */
.L_x_5:
[----:B------:R-:W-:Y:S05]  /*0310*/  BSYNC.RECONVERGENT B0 ;  /* 0x0000000000007941 */ /* 0x000fea0003800200 */
.L_x_4:
[----:B------:R-:W-:Y:S04]  /*0320*/  BSSY.RECONVERGENT B0, `(.L_x_6) ;  /* 0x000000a000007945 */ /* 0x000fe80003800200 */
        /* <DEDUP_REMOVED lines=9> */
.L_x_7:
[----:B------:R-:W-:Y:S05]  /*03c0*/  BSYNC.RECONVERGENT B0 ;  /* 0x0000000000007941 */ /* 0x000fea0003800200 */
.L_x_6:
[----:B------:R-:W3:Y:S01]  /*03d0*/  LDCU.64 UR6, c[0x0][0x888] ;  /* 0x00011100ff0677ac */ /* 0x000ee20008000a00 */
[----:B------:R-:W-:Y:S02]  /*03e0*/  UISETP.EQ.U32.AND UP1, UPT, UR4, URZ, UPT ;  /* 0x000000ff0400728c */ /* 0x000fe4000bf22070 */
[----:B------:R-:W-:Y:S02]  /*03f0*/  UPLOP3.LUT UP2, UPT, UPT, UPT, UPT, 0x80, 0x8 ;  /* 0x000000000008789c */ /* 0x000fe40003f4f070 */
[----:B---3--:R-:W-:-:S04]  /*0400*/  UISETP.NE.U32.AND UP0, UPT, UR6, URZ, UPT ;  /* 0x000000ff0600728c */ /* 0x008fc8000bf05070 */
[----:B------:R-:W-:-:S04]  /*0410*/  UISETP.NE.AND.EX UP0, UPT, UR7, URZ, UPT, UP0 ;  /* 0x000000ff0700728c */ /* 0x000fc8000bf05300 */
[----:B------:R-:W-:-:S04]  /*0420*/  UISETP.EQ.OR.EX UP3, UPT, UR5, URZ, !UP0, UP1 ;  /* 0x000000ff0500728c */ /* 0x000fc8000c762710 */
[----:B------:R-:W-:-:S05]  /*0430*/  UP2UR UR50, UPR, URZ, 0x8 ;  /* 0x00000008ff327883 */ /* 0x000fca0008000000 */
[----:B------:R-:W-:Y:S07]  /*0440*/  BRA.U !UP3, `(.L_x_8) ;  /* 0x000000010b207547 */ /* 0x000fee000b800000 */
[----:B------:R-:W-:Y:S01]  /*0450*/  UISETP.NE.U32.AND UP2, UPT, UR4, URZ, UPT ;  /* 0x000000ff0400728c */ /* 0x000fe2000bf45070 */
[----:B-----5:R-:W-:Y:S01]  /*0460*/  FSETP.NEU.AND P0, PT, R81, RZ, PT ;  /* 0x000000ff5100720b */ /* 0x020fe20003f0d000 */
[----:B------:R-:W-:Y:S02]  /*0470*/  USEL UR4, URZ, 0xffffffff, UP0 ;  /* 0xffffffffff047887 */ /* 0x000fe40008000000 */
[----:B------:R-:W-:-:S10]  /*0480*/  UISETP.NE.AND.EX UP2, UPT, UR5, URZ, UPT, UP2 ;  /* 0x000000ff0500728c */ /* 0x000fd4000bf45320 */
[----:B------:R-:W-:Y:S01]  /*0490*/  VOTEU.ANY UP1, P0 ;  /* 0x0000000000ff7886 */ /* 0x000fe20000020100 */
[----:B------:R-:W-:-:S04]  /*04a0*/  @!UP2 USEL UR4, URZ, 0xffffffff, UP1 ;  /* 0xffffffffff04a887 */ /* 0x000fc80008800000 */
[----:B------:R-:W-:-:S04]  /*04b0*/  ULOP3.LUT UR4, UR4, 0x1, URZ, 0xc0, !UPT ;  /* 0x0000000104047892 */ /* 0x000fc8000f8ec0ff */
[----:B------:R-:W-:-:S11]  /*04c0*/  UISETP.NE.U32.AND UP2, UPT, UR4, 0x1, UPT ;  /* 0x000000010400788c */ /* 0x000fd6000bf45070 */
.L_x_8:
[----:B-1----:R-:W1:Y:S01]  /*04d0*/  SHFL.IDX PT, R2, R173, RZ, 0x1f ;  /* 0x00001fffad027589 */ /* 0x002e6200000e0000 */
[----:B------:R-:W-:-:S04]  /*04e0*/  UISETP.NE.AND UP1, UPT, UR8, 0x2, UPT ;  /* 0x000000020800788c */ /* 0x000fc8000bf25270 */
[----:B------:R-:W-:Y:S01]  /*04f0*/  USEL UR6, URZ, 0x1, UP1 ;  /* 0x00000001ff067887 */ /* 0x000fe20008800000 */
[----:B-1----:R-:W-:-:S13]  /*0500*/  ISETP.NE.AND P0, PT, R2, RZ, PT ;  /* 0x000000ff0200720c */ /* 0x002fda0003f05270 */
[----:B------:R-:W-:Y:S05]  /*0510*/  @P0 BRA `(.L_x_9) ;  /* 0x0000000000580947 */ /* 0x000fea0003800000 */
[----:B------:R-:W1:Y:S01]  /*0520*/  S2UR UR5, SR_CgaCtaId ;  /* 0x00000000000579c3 */ /* 0x000e620000008800 */
[----:B------:R-:W-:Y:S01]  /*0530*/  UMOV UR7, 0x400 ;  /* 0x0000040000077882 */ /* 0x000fe20000000000 */
[----:B------:R-:W-:Y:S01]  /*0540*/  UMOV UR4, 0x1 ;  /* 0x0000000100047882 */ /* 0x000fe20000000000 */
[----:B------:R-:W-:Y:S01]  /*0550*/  ELECT P0, URZ, PT ;  /* 0x0000000000ff782f */ /* 0x000fe20003800000 */
[----:B------:R-:W-:-:S04]  /*0560*/  UIADD3 UR10, UPT, UPT, -UR4, 0x100000, URZ ;  /* 0x00100000040a7890 */ /* 0x000fc8000fffe1ff */
[----:B------:R-:W-:Y:S02]  /*0570*/  USHF.L.U32 UR11, UR10, 0xb, URZ ;  /* 0x0000000b0a0b7899 */ /* 0x000fe400080006ff */
[----:B------:R-:W-:Y:S02]  /*0580*/  USHF.L.U32 UR10, UR10, 0x1, URZ ;  /* 0x000000010a0a7899 */ /* 0x000fe400080006ff */
[----:B-1----:R-:W-:Y:S01]  /*0590*/  ULEA UR5, UR5, UR7, 0x18 ;  /* 0x0000000705057291 */ /* 0x002fe2000f8ec0ff */
[----:B------:R-:W1:Y:S11]  /*05a0*/  FENCE.VIEW.ASYNC.S ;  /* 0x00000000000073c6 */ /* 0x000e760000000000 */
[----:B-1----:R1:W3:Y:S01]  /*05b0*/  SYNCS.EXCH.64 URZ, [UR5], UR10 ;  /* 0x0000000a05ff75b2 */ /* 0x0022e20008000100 */
[----:B------:R1:W4:Y:S01]  /*05c0*/  SYNCS.EXCH.64 URZ, [UR5+0x30], UR10 ;  /* 0x0000300a05ff75b2 */ /* 0x0003220008000100 */
[----:B------:R1:W1:Y:S01]  /*05d0*/  SYNCS.EXCH.64 URZ, [UR5+0x8], UR10 ;  /* 0x0000080a05ff75b2 */ /* 0x0002620008000100 */
        /* <DEDUP_REMOVED lines=9> */
[----:B------:R-:W-:Y:S01]  /*0670*/  NOP ;  /* 0x0000000000007918 */ /* 0x000fe20000000000 */
.L_x_9:
[----:B------:R-:W2:Y:S01]  /*0680*/  SHFL.IDX PT, R2, R173, RZ, 0x1f ;  /* 0x00001fffad027589 */ /* 0x000ea200000e0000 */
[----:B------:R-:W-:Y:S01]  /*0690*/  NOP ;  /* 0x0000000000007918 */ /* 0x000fe20000000000 */
[----:B--2---:R-:W-:-:S13]  /*06a0*/  ISETP.NE.AND P0, PT, R2, 0x1, PT ;  /* 0x000000010200780c */ /* 0x004fda0003f05270 */
[----:B------:R-:W-:Y:S05]  /*06b0*/  @P0 BRA `(.L_x_10) ;  /* 0x0000000000580947 */ /* 0x000fea0003800000 */
[----:B------:R-:W2:Y:S01]  /*06c0*/  S2UR UR7, SR_CgaCtaId ;  /* 0x00000000000779c3 */ /* 0x000ea20000008800 */
[----:B------:R-:W-:Y:S01]  /*06d0*/  UMOV UR9, 0x400 ;  /* 0x0000040000097882 */ /* 0x000fe20000000000 */
[----:B-1----:R-:W-:Y:S01]  /*06e0*/  UMOV UR5, 0x20 ;  /* 0x0000002000057882 */ /* 0x002fe20000000000 */
[----:B------:R-:W-:Y:S01]  /*06f0*/  UMOV UR4, 0x80 ;  /* 0x0000008000047882 */ /* 0x000fe20000000000 */
[----:B------:R-:W-:-:S04]  /*0700*/  UIADD3 UR10, UPT, UPT, -UR5, 0x100000, URZ ;  /* 0x00100000050a7890 */ /* 0x000fc8000fffe1ff */
[----:B------:R-:W-:Y:S02]  /*0710*/  USHF.L.U32 UR11, UR10, 0xb, URZ ;  /* 0x0000000b0a0b7899 */ /* 0x000fe400080006ff */
[----:B------:R-:W-:Y:S02]  /*0720*/  USHF.L.U32 UR10, UR10, 0x1, URZ ;  /* 0x000000010a0a7899 */ /* 0x000fe400080006ff */
[----:B------:R-:W-:-:S04]  /*0730*/  UIADD3 UR4, UPT, UPT, -UR4, 0x100000, URZ ;  /* 0x0010000004047890 */ /* 0x000fc8000fffe1ff */
[----:B------:R-:W-:Y:S02]  /*0740*/  USHF.L.U32 UR5, UR4, 0xb, URZ ;  /* 0x0000000b04057899 */ /* 0x000fe400080006ff */
[----:B------:R-:W-:Y:S01]  /*0750*/  USHF.L.U32 UR4, UR4, 0x1, URZ ;  /* 0x0000000104047899 */ /* 0x000fe200080006ff */
[----:B------:R-:W-:Y:S01]  /*0760*/  ELECT P0, URZ, PT ;  /* 0x0000000000ff782f */ /* 0x000fe20003800000 */
[----:B--2---:R-:W-:Y:S01]  /*0770*/  ULEA UR7, UR7, UR9, 0x18 ;  /* 0x0000000907077291 */ /* 0x004fe2000f8ec0ff */
[----:B------:R-:W1:Y:S11]  /*0780*/  FENCE.VIEW.ASYNC.S ;  /* 0x00000000000073c6 */ /* 0x000e760000000000 */
[----:B-1----:R2:W1:Y:S01]  /*0790*/  SYNCS.EXCH.64 URZ, [UR7+0x60], UR10 ;  /* 0x0000600a07ff75b2 */ /* 0x0024620008000100 */
[----:B------:R2:W1:Y:S01]  /*07a0*/  SYNCS.EXCH.64 URZ, [UR7+0x80], UR4 ;  /* 0x0000800407ff75b2 */ /* 0x0004620008000100 */
[----:B------:R2:W1:Y:S01]  /*07b0*/  SYNCS.EXCH.64 URZ, [UR7+0x68], UR10 ;  /* 0x0000680a07ff75b2 */ /* 0x0004620008000100 */
[----:B------:R2:W1:Y:S01]  /*07c0*/  SYNCS.EXCH.64 URZ, [UR7+0x88], UR4 ;  /* 0x0000880407ff75b2 */ /* 0x0004620008000100 */
[----:B------:R2:W1:Y:S01]  /*07d0*/  SYNCS.EXCH.64 URZ, [UR7+0x70], UR10 ;  /* 0x0000700a07ff75b2 */ /* 0x0004620008000100 */
[----:B------:R2:W1:Y:S01]  /*07e0*/  SYNCS.EXCH.64 URZ, [UR7+0x90], UR4 ;  /* 0x0000900407ff75b2 */ /* 0x0004620008000100 */
[----:B------:R2:W1:Y:S01]  /*07f0*/  SYNCS.EXCH.64 URZ, [UR7+0x78], UR10 ;  /* 0x0000780a07ff75b2 */ /* 0x0004620008000100 */
[----:B------:R2:W1:Y:S02]  /*0800*/  SYNCS.EXCH.64 URZ, [UR7+0x98], UR4 ;  /* 0x0000980407ff75b2 */ /* 0x0004640008000100 */
[----:B--2---:R-:W-:Y:S01]  /*0810*/  NOP ;  /* 0x0000000000007918 */ /* 0x004fe20000000000 */
.L_x_10:
[----:B------:R-:W2:Y:S01]  /*0820*/  SHFL.IDX PT, R2, R173, RZ, 0x1f ;  /* 0x00001fffad027589 */ /* 0x000ea200000e0000 */
[----:B------:R-:W-:Y:S01]  /*0830*/  NOP ;  /* 0x0000000000007918 */ /* 0x000fe20000000000 */
[----:B--2---:R-:W-:-:S13]  /*0840*/  ISETP.NE.AND P0, PT, R2, 0x3, PT ;  /* 0x000000030200780c */ /* 0x004fda0003f05270 */
[----:B------:R-:W-:Y:S05]  /*0850*/  @P0 BRA `(.L_x_11) ;  /* 0x0000000000300947 */ /* 0x000fea0003800000 */
[----:B-1----:R-:W1:Y:S01]  /*0860*/  S2UR UR5, SR_CgaCtaId ;  /* 0x00000000000579c3 */ /* 0x002e620000008800 */
        /* <DEDUP_REMOVED lines=8> */
[----:B-1----:R2:W1:Y:S01]  /*08f0*/  SYNCS.EXCH.64 URZ, [UR5+0xa0], UR10 ;  /* 0x0000a00a05ff75b2 */ /* 0x0024620008000100 */
[----:B------:R2:W1:Y:S02]  /*0900*/  SYNCS.EXCH.64 URZ, [UR5+0xa8], UR10 ;  /* 0x0000a80a05ff75b2 */ /* 0x0004640008000100 */
[----:B--2---:R-:W-:Y:S01]  /*0910*/  NOP ;  /* 0x0000000000007918 */ /* 0x004fe20000000000 */
.L_x_11:
[----:B------:R-:W2:Y:S01]  /*0920*/  SHFL.IDX PT, R2, R173, RZ, 0x1f ;  /* 0x00001fffad027589 */ /* 0x000ea200000e0000 */
[----:B------:R-:W-:Y:S01]  /*0930*/  NOP ;  /* 0x0000000000007918 */ /* 0x000fe20000000000 */
[----:B--2---:R-:W-:-:S13]  /*0940*/  ISETP.NE.AND P0, PT, R2, 0x4, PT ;  /* 0x000000040200780c */ /* 0x004fda0003f05270 */
[----:B------:R-:W-:Y:S05]  /*0950*/  @P0 BRA `(.L_x_12) ;  /* 0x00000000004c0947 */ /* 0x000fea0003800000 */
[----:B-1----:R-:W1:Y:S01]  /*0960*/  S2UR UR5, SR_CgaCtaId ;  /* 0x00000000000579c3 */ /* 0x002e620000008800 */
[----:B------:R-:W-:Y:S01]  /*0970*/  UMOV UR9, 0x100 ;  /* 0x0000010000097882 */ /* 0x000fe20000000000 */
[----:B------:R-:W-:Y:S01]  /*0980*/  UMOV UR7, 0x400 ;  /* 0x0000040000077882 */ /* 0x000fe20000000000 */
[----:B------:R-:W-:Y:S01]  /*0990*/  USEL UR9, UR9, 0xe0, UP2 ;  /* 0x000000e009097887 */ /* 0x000fe20009000000 */
[----:B------:R-:W-:Y:S01]  /*09a0*/  UMOV UR4, 0x1 ;  /* 0x0000000100047882 */ /* 0x000fe20000000000 */
[----:B------:R-:W-:Y:S01]  /*09b0*/  ELECT P0, URZ, PT ;  /* 0x0000000000ff782f */ /* 0x000fe20003800000 */
[----:B------:R-:W-:-:S04]  /*09c0*/  UIADD3 UR10, UPT, UPT, -UR4, 0x100000, URZ ;  /* 0x00100000040a7890 */ /* 0x000fc8000fffe1ff */
[----:B------:R-:W-:Y:S02]  /*09d0*/  USHF.L.U32 UR11, UR10, 0xb, URZ ;  /* 0x0000000b0a0b7899 */ /* 0x000fe400080006ff */
[----:B------:R-:W-:Y:S02]  /*09e0*/  USHF.L.U32 UR10, UR10, 0x1, URZ ;  /* 0x000000010a0a7899 */ /* 0x000fe400080006ff */
[----:B------:R-:W-:-:S04]  /*09f0*/  UIADD3 UR12, UPT, UPT, -UR9, 0x100000, URZ ;  /* 0x00100000090c7890 */ /* 0x000fc8000fffe1ff */
[----:B------:R-:W-:Y:S02]  /*0a00*/  USHF.L.U32 UR13, UR12, 0xb, URZ ;  /* 0x0000000b0c0d7899 */ /* 0x000fe400080006ff */
[----:B------:R-:W-:Y:S02]  /*0a10*/  USHF.L.U32 UR12, UR12, 0x1, URZ ;  /* 0x000000010c0c7899 */ /* 0x000fe400080006ff */
[----:B-1----:R-:W-:Y:S01]  /*0a20*/  ULEA UR5, UR5, UR7, 0x18 ;  /* 0x0000000705057291 */ /* 0x002fe2000f8ec0ff */
[----:B------:R-:W1:Y:S11]  /*0a30*/  FENCE.VIEW.ASYNC.S ;  /* 0x00000000000073c6 */ /* 0x000e760000000000 */
[----:B-1----:R2:W1:Y:S01]  /*0a40*/  SYNCS.EXCH.64 URZ, [UR5+0xb0], UR10 ;  /* 0x0000b00a05ff75b2 */ /* 0x0024620008000100 */
[----:B------:R2:W1:Y:S01]  /*0a50*/  SYNCS.EXCH.64 URZ, [UR5+0xc0], UR12 ;  /* 0x0000c00c05ff75b2 */ /* 0x0004620008000100 */
[----:B------:R2:W1:Y:S01]  /*0a60*/  SYNCS.EXCH.64 URZ, [UR5+0xb8], UR10 ;  /* 0x0000b80a05ff75b2 */ /* 0x0004620008000100 */
[----:B------:R2:W1:Y:S02]  /*0a70*/  SYNCS.EXCH.64 URZ, [UR5+0xc8], UR12 ;  /* 0x0000c80c05ff75b2 */ /* 0x0004640008000100 */
[----:B--2---:R-:W-:Y:S01]  /*0a80*/  NOP ;  /* 0x0000000000007918 */ /* 0x004fe20000000000 */
.L_x_12:
        /* <DEDUP_REMOVED lines=20> */
[----:B------:R2:W1:Y:S02]  /*0bd0*/  SYNCS.EXCH.64 URZ, [UR7+0xe8], UR4 ;  /* 0x0000e80407ff75b2 */ /* 0x0004640008000100 */
[----:B--2---:R-:W-:Y:S01]  /*0be0*/  NOP ;  /* 0x0000000000007918 */ /* 0x004fe20000000000 */
.L_x_13:
        /* <DEDUP_REMOVED lines=18> */
.L_x_14:
[----:B-1----:R-:W1:Y:S01]  /*0d10*/  S2UR UR5, SR_CTAID.X ;  /* 0x00000000000579c3 */ /* 0x002e620000002500 */
[----:B------:R-:W-:-:S05]  /*0d20*/  CS2R.32 R170, SR_CgaSize ;  /* 0x0000000000aa7805 */ /* 0x000fca0000008a00 */
[----:B------:R-:W-:-:S05]  /*0d30*/  IMAD R170, R170, -0xa0, RZ ;  /* 0xffffff60aaaa7824 */ /* 0x000fca00078e02ff */
[----:B------:R-:W-:-:S14]  /*0d40*/  R2UR UR9, R170 ;  /* 0x00000000aa0972ca */ /* 0x000fdc00000e0000 */
[----:B------:R-:W2:Y:S01]  /*0d50*/  LDCU UR9, c[0x0][UR9+0x2b0] ;  /* 0x00005600090977ac */ /* 0x000ea20008000800 */
[----:B------:R-:W-:Y:S01]  /*0d60*/  NOP ;  /* 0x0000000000007918 */ /* 0x000fe20000000000 */
[----:B------:R-:W-:-:S05]  /*0d70*/  CS2R.32 R170, SR_CgaSize ;  /* 0x0000000000aa7805 */ /* 0x000fca0000008a00 */
[----:B------:R-:W-:-:S05]  /*0d80*/  IMAD R170, R170, -0xa0, RZ ;  /* 0xffffff60aaaa7824 */ /* 0x000fca00078e02ff */
[----:B------:R-:W-:-:S14]  /*0d90*/  R2UR UR7, R170 ;  /* 0x00000000aa0772ca */ /* 0x000fdc00000e0000 */
[----:B------:R-:W3:Y:S01]  /*0da0*/  LDCU UR7, c[0x0][UR7+0x2b4] ;  /* 0x00005680070777ac */ /* 0x000ee20008000800 */
[----:B------:R-:W4:Y:S08]  /*0db0*/  S2UR UR4, SR_CTAID.Y ;  /* 0x00000000000479c3 */ /* 0x000f300000002600 */
[----:B------:R-:W3:Y:S01]  /*0dc0*/  LDC R9, c[0x0][0xb24] ;  /* 0x0002c900ff097b82 */ /* 0x000ee20000000800 */
[----:B-1----:R-:W-:-:S02]  /*0dd0*/  I2FP.F32.U32 R5, UR5 ;  /* 0x0000000500057c45 */ /* 0x002fc40008201000 */
[----:B------:R-:W-:-:S05]  /*0de0*/  CS2R.32 R3, SR_CgaSize ;  /* 0x0000000000037805 */ /* 0x000fca0000008a00 */
[----:B------:R-:W-:-:S06]  /*0df0*/  IMAD R3, R3, -0xa0, RZ ;  /* 0xffffff6003037824 */ /* 0x000fcc00078e02ff */
[----:B------:R-:W1:Y:S01]  /*0e00*/  LDC R3, c[0x0][R3+0x2a0] ;  /* 0x0000a80003037b82 */ /* 0x000e620000000800 */
[----:B------:R-:W-:Y:S01]  /*0e10*/  MOV R21, UR5 ;  /* 0x0000000500157c02 */ /* 0x000fe20008000f00 */
[----:B--2---:R-:W-:Y:S01]  /*0e20*/  FMUL R5, R5, UR9 ;  /* 0x0000000905057c20 */ /* 0x004fe20008400000 */
[----:B----4-:R-:W-:Y:S02]  /*0e30*/  I2FP.F32.U32 R4, UR4 ;  /* 0x0000000400047c45 */ /* 0x010fe40008201000 */
[----:B------:R-:W-:-:S05]  /*0e40*/  CS2R.32 R2, SR_CgaSize ;  /* 0x0000000000027805 */ /* 0x000fca0000008a00 */
[----:B------:R-:W-:-:S06]  /*0e50*/  IMAD R2, R2, -0xa0, RZ ;  /* 0xffffff6002027824 */ /* 0x000fcc00078e02ff */
[----:B------:R-:W2:Y:S01]  /*0e60*/  LDC R2, c[0x0][R2+0x2a4] ;  /* 0x0000a90002027b82 */ /* 0x000ea20000000800 */
[----:B------:R-:W4:Y:S01]  /*0e70*/  F2I.U32.TRUNC.NTZ R170, R5 ;  /* 0x0000000500aa7305 */ /* 0x000f22000020f000 */
[----:B------:R-:W-:Y:S01]  /*0e80*/  MOV R20, UR4 ;  /* 0x0000000400147c02 */ /* 0x000fe20008000f00 */
[----:B---3--:R-:W-:-:S05]  /*0e90*/  FMUL R4, R4, UR7 ;  /* 0x0000000704047c20 */ /* 0x008fca0008400000 */
[----:B------:R-:W-:Y:S01]  /*0ea0*/  BAR.SYNC.DEFER_BLOCKING 0x0 ;  /* 0x0000000000007b1d */ /* 0x000fe20000010000 */
[----:B------:R-:W-:-:S05]  /*0eb0*/  ISETP.GE.AND P0, PT, R9, 0x1, PT ;  /* 0x000000010900780c */ /* 0x000fca0003f06270 */
[----:B------:R-:W3:Y:S02]  /*0ec0*/  F2I.U32.TRUNC.NTZ R147, R4 ;  /* 0x0000000400937305 */ /* 0x000ee4000020f000 */
[----:B------:R-:W2:Y:S01]  /*0ed0*/  S2UR UR36, SR_CTAID.Z ;  /* 0x00000000002479c3 */ /* 0x000ea20000002700 */
[----:B----4-:R-:W-:-:S05]  /*0ee0*/  IADD3 R170, PT, PT, -R170, RZ, RZ ;  /* 0x000000ffaaaa7210 */ /* 0x010fca0007ffe1ff */
[----:B-1----:R-:W-:Y:S01]  /*0ef0*/  IMAD R170, R3, R170, UR5 ;  /* 0x0000000503aa7e24 */ /* 0x002fe2000f8e02aa */
[----:B---3--:R-:W-:-:S05]  /*0f00*/  IADD3 R147, PT, PT, -R147, RZ, RZ ;  /* 0x000000ff93937210 */ /* 0x008fca0007ffe1ff */
[----:B--2---:R-:W-:Y:S01]  /*0f10*/  IMAD R147, R2, R147, UR4 ;  /* 0x0000000402937e24 */ /* 0x004fe2000f8e0293 */
[----:B------:R-:W-:Y:S06]  /*0f20*/  @!P0 BRA `(.L_x_15) ;  /* 0x0000000000b88947 */ /* 0x000fec0003800000 */
[----:B------:R-:W1:Y:S01]  /*0f30*/  LDC.64 R4, c[0x0][0xb18] ;  /* 0x0002c600ff047b82 */ /* 0x000e620000000a00 */
[----:B------:R-:W-:-:S07]  /*0f40*/  ISETP.NE.AND P0, PT, R9, 0x1, PT ;  /* 0x000000010900780c */ /* 0x000fce0003f05270 */
[----:B------:R-:W2:Y:S08]  /*0f50*/  LDC R10, c[0x0][0xb0c] ;  /* 0x0002c300ff0a7b82 */ /* 0x000eb00000000800 */
[----:B------:R-:W3:Y:S08]  /*0f60*/  LDC R11, c[0x0][0x370] ;  /* 0x0000dc00ff0b7b82 */ /* 0x000ef00000000800 */
[----:B------:R-:W4:Y:S01]  /*0f70*/  LDC R12, c[0x0][0x374] ;  /* 0x0000dd00ff0c7b82 */ /* 0x000f220000000800 */
[----:B-1----:R-:W-:-:S07]  /*0f80*/  ISETP.NE.AND P1, PT, R4, 0x1, PT ;  /* 0x000000010400780c */ /* 0x002fce0003f25270 */
[----:B------:R-:W3:Y:S01]  /*0f90*/  LDC.64 R6, c[0x0][0xb10] ;  /* 0x0002c400ff067b82 */ /* 0x000ee20000000a00 */
[----:B--2---:R-:W-:-:S07]  /*0fa0*/  ISETP.NE.AND P2, PT, R10, 0x1, PT ;  /* 0x000000010a00780c */ /* 0x004fce0003f45270 */
[----:B------:R-:W1:Y:S08]  /*0fb0*/  LDC R8, c[0x0][0xb20] ;  /* 0x0002c800ff087b82 */ /* 0x000e700000000800 */
[----:B------:R-:W2:Y:S01]  /*0fc0*/  LDC.64 R2, c[0x0][0xb28] ;  /* 0x0002ca00ff027b82 */ /* 0x000ea20000000a00 */
[----:B----4-:R-:W-:-:S04]  /*0fd0*/  IMAD.HI.U32 R13, R12, R5, RZ ;  /* 0x000000050c0d7227 */ /* 0x010fc800078e00ff */
[----:B------:R-:W-:-:S04]  /*0fe0*/  IMAD.HI.U32 R5, R20, R5, RZ ;  /* 0x0000000514057227 */ /* 0x000fc800078e00ff */
[----:B---3--:R-:W-:-:S04]  /*0ff0*/  IMAD.HI.U32 R14, R11, R6, RZ ;  /* 0x000000060b0e7227 */ /* 0x008fc800078e00ff */
[C---:B------:R-:W-:Y:S01]  /*1000*/  IMAD.HI.U32 R16, R21.reuse, R6, RZ ;  /* 0x0000000615107227 */ /* 0x040fe200078e00ff */
[-C--:B------:R-:W-:Y:S02]  /*1010*/  @P2 SHF.R.U32.HI R11, RZ, R7.reuse, R14 ;  /* 0x00000007ff0b2219 */ /* 0x080fe4000001160e */
[-C--:B-1----:R-:W-:Y:S02]  /*1020*/  @P1 SHF.R.U32.HI R12, RZ, R8.reuse, R13 ;  /* 0x00000008ff0c1219 */ /* 0x082fe4000001160d */
[----:B------:R-:W-:Y:S02]  /*1030*/  SHF.R.U32.HI R5, RZ, R8, R5 ;  /* 0x00000008ff057219 */ /* 0x000fe40000011605 */
[----:B------:R-:W-:Y:S02]  /*1040*/  SHF.R.U32.HI R16, RZ, R7, R16 ;  /* 0x00000007ff107219 */ /* 0x000fe40000011610 */
[----:B------:R-:W-:Y:S01]  /*1050*/  SEL R5, R20, R5, !P1 ;  /* 0x0000000514057207 */ /* 0x000fe20004800000 */
[----:B--2---:R-:W-:Y:S01]  /*1060*/  IMAD.HI.U32 R14, R12, R2, RZ ;  /* 0x000000020c0e7227 */ /* 0x004fe200078e00ff */
[----:B------:R-:W-:-:S02]  /*1070*/  SEL R7, R21, R16, !P2 ;  /* 0x0000001015077207 */ /* 0x000fc40005000000 */
[----:B------:R-:W-:Y:S01]  /*1080*/  IADD3 R13, PT, PT, -R5, RZ, RZ ;  /* 0x000000ff050d7210 */ /* 0x000fe20007ffe1ff */
[----:B------:R-:W-:Y:S01]  /*1090*/  IMAD.HI.U32 R6, R11, R2, RZ ;  /* 0x000000020b067227 */ /* 0x000fe200078e00ff */
[----:B------:R-:W-:-:S03]  /*10a0*/  @P0 SHF.R.U32.HI R12, RZ, R3, R14 ;  /* 0x00000003ff0c0219 */ /* 0x000fc6000001160e */
[----:B------:R-:W-:Y:S01]  /*10b0*/  IMAD R13, R4, R13, R20 ;  /* 0x0000000d040d7224 */ /* 0x000fe200078e0214 */
[----:B------:R-:W-:Y:S01]  /*10c0*/  @P0 SHF.R.U32.HI R11, RZ, R3, R6 ;  /* 0x00000003ff0b0219 */ /* 0x000fe20000011606 */
[----:B------:R-:W-:-:S04]  /*10d0*/  IMAD R12, R12, R9, RZ ;  /* 0x000000090c0c7224 */ /* 0x000fc800078e02ff */
[----:B------:R-:W-:Y:S01]  /*10e0*/  IMAD R6, R11, R9, RZ ;  /* 0x000000090b067224 */ /* 0x000fe200078e02ff */
[----:B------:R-:W-:-:S04]  /*10f0*/  ISETP.GE.AND P1, PT, R5, R12, PT ;  /* 0x0000000c0500720c */ /* 0x000fc80003f26270 */
[----:B------:R-:W-:Y:S01]  /*1100*/  ISETP.GE.OR P1, PT, R7, R6, P1 ;  /* 0x000000060700720c */ /* 0x000fe20000f26670 */
[----:B------:R-:W-:-:S05]  /*1110*/  IMAD.HI.U32 R6, R5, R2, RZ ;  /* 0x0000000205067227 */ /* 0x000fca00078e00ff */
[----:B------:R-:W-:-:S04]  /*1120*/  SHF.R.U32.HI R6, RZ, R3, R6 ;  /* 0x00000003ff067219 */ /* 0x000fc80000011606 */
[----:B------:R-:W-:-:S03]  /*1130*/  SEL R6, R5, R6, !P0 ;  /* 0x0000000605067207 */ /* 0x000fc60004000000 */
[----:B------:R-:W-:Y:S01]  /*1140*/  @!P1 IMAD.HI.U32 R8, R7, R2, RZ ;  /* 0x0000000207089227 */ /* 0x000fe200078e00ff */
[----:B------:R-:W-:-:S04]  /*1150*/  IADD3 R2, PT, PT, -R6, RZ, RZ ;  /* 0x000000ff06027210 */ /* 0x000fc80007ffe1ff */
[----:B------:R-:W-:Y:S01]  /*1160*/  @!P1 SHF.R.U32.HI R8, RZ, R3, R8 ;  /* 0x00000003ff089219 */ /* 0x000fe20000011608 */
[----:B------:R-:W-:-:S03]  /*1170*/  IMAD R2, R9, R2, R5 ;  /* 0x0000000209027224 */ /* 0x000fc600078e0205 */
[----:B------:R-:W-:-:S05]  /*1180*/  @!P1 SEL R3, R7, R8, !P0 ;  /* 0x0000000807039207 */ /* 0x000fca0004000000 */
[--C-:B------:R-:W-:Y:S02]  /*1190*/  @!P1 IMAD.IADD R6, R6, 0x1, -R3.reuse ;  /* 0x0000000106069824 */ /* 0x100fe400078e0a03 */
[----:B------:R-:W-:Y:S01]  /*11a0*/  @!P1 IMAD R3, R2, R11, R3 ;  /* 0x0000000b02039224 */ /* 0x000fe200078e0203 */
[----:B------:R-:W-:Y:S01]  /*11b0*/  IADD3 R2, PT, PT, -R7, RZ, RZ ;  /* 0x000000ff07027210 */ /* 0x000fe20007ffe1ff */
[----:B------:R-:W-:Y:S02]  /*11c0*/  @!P1 IMAD R5, R6, R9, R7 ;  /* 0x0000000906059224 */ /* 0x000fe400078e0207 */
[----:B------:R-:W-:Y:S02]  /*11d0*/  @!P1 IMAD.MOV.U32 R7, RZ, RZ, R3 ;  /* 0x000000ffff079224 */ /* 0x000fe400078e0003 */
[----:B------:R-:W-:Y:S02]  /*11e0*/  IMAD R2, R10, R2, R21 ;  /* 0x000000020a027224 */ /* 0x000fe400078e0215 */
[----:B------:R-:W-:-:S02]  /*11f0*/  IMAD R20, R5, R4, R13 ;  /* 0x0000000405147224 */ /* 0x000fc400078e020d */
[----:B------:R-:W-:Y:S02]  /*1200*/  IMAD R21, R7, R10, R2 ;  /* 0x0000000a07157224 */ /* 0x000fe400078e0202 */
.L_x_15:
[----:B------:R-:W1:Y:S01]  /*1210*/  LDCU UR4, c[0x0][0xb30] ;  /* 0x00016600ff0477ac */ /* 0x000e620008000800 */
[----:B------:R-:W2:Y:S08]  /*1220*/  S2UR UR37, SR_CgaCtaId ;  /* 0x00000000002579c3 */ /* 0x000eb00000008800 */
[----:B------:R-:W3:Y:S01]  /*1230*/  LDC R72, c[0x0][0xb24] ;  /* 0x0002c900ff487b82 */ /* 0x000ee20000000800 */
[----:B-1----:R-:W-:-:S09]  /*1240*/  UISETP.NE.AND UP1, UPT, UR4, 0x1, UPT ;  /* 0x000000010400788c */ /* 0x002fd2000bf25270 */
[----:B--2---:R-:W-:Y:S05]  /*1250*/  BRA.U UP1, `(.L_x_16) ;  /* 0x0000000101407547 */ /* 0x004fea000b800000 */
[----:B------:R-:W1:Y:S08]  /*1260*/  LDC.64 R4, c[0x0][0xb10] ;  /* 0x0002c400ff047b82 */ /* 0x000e700000000a00 */
[----:B------:R-:W2:Y:S08]  /*1270*/  LDC.64 R2, c[0x0][0xb18] ;  /* 0x0002c600ff027b82 */ /* 0x000eb00000000a00 */
[----:B------:R-:W4:Y:S08]  /*1280*/  LDC R6, c[0x0][0xb20] ;  /* 0x0002c800ff067b82 */ /* 0x000f300000000800 */
[----:B------:R-:W3:Y:S01]  /*1290*/  LDC R8, c[0x0][0xb0c] ;  /* 0x0002c300ff087b82 */ /* 0x000ee20000000800 */
[----:B-1----:R-:W-:-:S05]  /*12a0*/  IMAD.HI.U32 R4, R21, R4, RZ ;  /* 0x0000000415047227 */ /* 0x002fca00078e00ff */
[----:B------:R-:W-:Y:S01]  /*12b0*/  SHF.R.U32.HI R4, RZ, R5, R4 ;  /* 0x00000005ff047219 */ /* 0x000fe20000011604 */
[----:B--2---:R-:W-:Y:S01]  /*12c0*/  IMAD.HI.U32 R3, R20, R3, RZ ;  /* 0x0000000314037227 */ /* 0x004fe200078e00ff */
[----:B------:R-:W-:-:S04]  /*12d0*/  ISETP.NE.AND P0, PT, R2, 0x1, PT ;  /* 0x000000010200780c */ /* 0x000fc80003f05270 */
[----:B----4-:R-:W-:-:S04]  /*12e0*/  SHF.R.U32.HI R3, RZ, R6, R3 ;  /* 0x00000006ff037219 */ /* 0x010fc80000011603 */
[----:B------:R-:W-:Y:S02]  /*12f0*/  SEL R3, R20, R3, !P0 ;  /* 0x0000000314037207 */ /* 0x000fe40004000000 */
[----:B---3--:R-:W-:-:S04]  /*1300*/  ISETP.NE.AND P1, PT, R8, 0x1, PT ;  /* 0x000000010800780c */ /* 0x008fc80003f25270 */
[----:B------:R-:W-:-:S05]  /*1310*/  SEL R4, R21, R4, !P1 ;  /* 0x0000000415047207 */ /* 0x000fca0004800000 */
[----:B------:R-:W-:Y:S02]  /*1320*/  IMAD.IADD R5, R3, 0x1, -R4 ;  /* 0x0000000103057824 */ /* 0x000fe400078e0a04 */
[----:B------:R-:W-:Y:S02]  /*1330*/  IMAD.IADD R3, R4, 0x1, -R3 ;  /* 0x0000000104037824 */ /* 0x000fe400078e0a03 */
[----:B------:R-:W-:Y:S02]  /*1340*/  IMAD R21, R5, R8, R21 ;  /* 0x0000000805157224 */ /* 0x000fe400078e0215 */
[----:B------:R-:W-:-:S07]  /*1350*/  IMAD R20, R3, R2, R20 ;  /* 0x0000000203147224 */ /* 0x000fce00078e0214 */
.L_x_16:
[----:B------:R-:W-:Y:S01]  /*1360*/  BAR.SYNC.DEFER_BLOCKING 0x0 ;  /* 0x0000000000007b1d */ /* 0x000fe20000010000 */
[----:B------:R-:W-:Y:S01]  /*1370*/  UISETP.NE.AND UP1, UPT, UR8, 0x2, UPT ;  /* 0x000000020800788c */ /* 0x000fe2000bf25270 */
[----:B------:R-:W-:Y:S02]  /*1380*/  ISETP.NE.OR P5, PT, R0, 0x2, !P5 ;  /* 0x000000020000780c */ /* 0x000fe40006fa5670 */
[----:B------:R-:W-:-:S06]  /*1390*/  LOP3.LUT R2, R185, 0x1f, RZ, 0xc0, !PT ;  /* 0x0000001fb9027812 */ /* 0x000fcc00078ec0ff */
[----:B------:R-:W-:Y:S05]  /*13a0*/  BRA.U UP1, `(.L_x_17) ;  /* 0x0000001101a47547 */ /* 0x000fea000b800000 */
[----:B------:R-:W1:Y:S01]  /*13b0*/  LDCU UR13, c[0x0][0x38c] ;  /* 0x00007180ff0d77ac */ /* 0x000e620008000800 */
[----:B------:R-:W2:Y:S01]  /*13c0*/  LDC R9, c[0x0][0x370] ;  /* 0x0000dc00ff097b82 */ /* 0x000ea20000000800 */
[----:B------:R-:W-:Y:S01]  /*13d0*/  PLOP3.LUT P1, PT, PT, PT, UP2, 0x80, 0x8 ;  /* 0x000000000008781c */ /* 0x000fe20003f2f028 */
[----:B------:R-:W-:Y:S01]  /*13e0*/  IMAD.MOV.U32 R15, RZ, RZ, 0x1 ;  /* 0x00000001ff0f7424 */ /* 0x000fe200078e00ff */
[----:B------:R-:W-:Y:S01]  /*13f0*/  ISETP.EQ.OR P4, PT, R2, RZ, P5 ;  /* 0x000000ff0200720c */ /* 0x000fe20002f82670 */
[----:B------:R-:W-:Y:S01]  /*1400*/  IMAD.MOV.U32 R14, RZ, RZ, RZ ;  /* 0x000000ffff0e7224 */ /* 0x000fe200078e00ff */
[----:B------:R-:W-:Y:S02]  /*1410*/  PLOP3.LUT P1, PT, P1, PT, PT, 0x8, 0x80 ;  /* 0x000000000080781c */ /* 0x000fe40000f2e170 */
[----:B------:R-:W-:Y:S01]  /*1420*/  CS2R R12, SRZ ;  /* 0x00000000000c7805 */ /* 0x000fe2000001ff00 */
[----:B------:R-:W-:Y:S01]  /*1430*/  IMAD.MOV.U32 R10, RZ, RZ, 0x1 ;  /* 0x00000001ff0a7424 */ /* 0x000fe200078e00ff */
[----:B------:R-:W4:Y:S01]  /*1440*/  LDC R0, c[0x0][0x374] ;  /* 0x0000dd00ff007b82 */ /* 0x000f220000000800 */
[----:B------:R-:W2:Y:S01]  /*1450*/  LDCU.64 UR22, c[0x0][0x348] ;  /* 0x00006900ff1677ac */ /* 0x000ea20008000a00 */
[----:B------:R-:W-:Y:S01]  /*1460*/  UMOV UR6, URZ ;  /* 0x000000ff00067c82 */ /* 0x000fe20008000000 */
[----:B-1----:R-:W-:-:S04]  /*1470*/  UIADD3 UR5, UPT, UPT, UR13, 0x3f, URZ ;  /* 0x0000003f0d057890 */ /* 0x002fc8000fffe0ff */
[----:B------:R-:W-:-:S04]  /*1480*/  USHF.R.S32.HI UR4, URZ, 0x1f, UR5 ;  /* 0x0000001fff047899 */ /* 0x000fc80008011405 */
[----:B------:R-:W-:-:S04]  /*1490*/  ULEA.HI UR4, UR4, UR5, URZ, 0x6 ;  /* 0x0000000504047291 */ /* 0x000fc8000f8f30ff */
[----:B------:R-:W-:Y:S02]  /*14a0*/  USHF.R.S32.HI UR15, URZ, 0x6, UR4 ;  /* 0x00000006ff0f7899 */ /* 0x000fe40008011404 */
[----:B------:R-:W-:Y:S02]  /*14b0*/  UIADD3 UR4, UPT, UPT, UR13, -0x1, URZ ;  /* 0xffffffff0d047890 */ /* 0x000fe4000fffe0ff */
[----:B------:R-:W-:Y:S02]  /*14c0*/  UISETP.LT.U32.AND UP0, UPT, UR15, 0x6, UPT ;  /* 0x000000060f00788c */ /* 0x000fe4000bf01070 */
[----:B------:R-:W-:Y:S02]  /*14d0*/  UISETP.GE.U32.AND UP1, UPT, UR4, -0x7f, UPT ;  /* 0xffffff810400788c */ /* 0x000fe4000bf26070 */
[----:B------:R-:W-:Y:S02]  /*14e0*/  USEL UR14, UR15, 0x6, UP0 ;  /* 0x000000060f0e7887 */ /* 0x000fe40008000000 */
[----:B------:R-:W-:-:S02]  /*14f0*/  UIADD3 UR13, UPT, UPT, UR13, 0x7e, URZ ;  /* 0x0000007e0d0d7890 */ /* 0x000fc4000fffe0ff */
[----:B------:R-:W-:Y:S02]  /*1500*/  UIADD3 UR5, UPT, UPT, UR14, -0x1, URZ ;  /* 0xffffffff0e057890 */ /* 0x000fe4000fffe0ff */
[----:B------:R-:W-:-:S03]  /*1510*/  UIADD3 UR7, UPT, UPT, UR15, -UR14, URZ ;  /* 0x8000000e0f077290 */ /* 0x000fc6000fffe0ff */
[----:B------:R-:W-:-:S04]  /*1520*/  @UP1 UIADD3 UR5, UPT, UPT, UR14, URZ, URZ ;  /* 0x000000ff0e051290 */ /* 0x000fc8000fffe0ff */
[----:B--2---:R-:W-:-:S12]  /*1530*/  UIADD3 UR5, UPT, UPT, UR5, 0x1, URZ ;  /* 0x0000000105057890 */ /* 0x004fd8000fffe0ff */
.L_x_35:
[----:B------:R-:W-:Y:S01]  /*1540*/  UISETP.NE.AND UP0, UPT, UR37, URZ, UPT ;  /* 0x000000ff2500728c */ /* 0x000fe2000bf05270 */
[----:B------:R-:W1:Y:S08]  /*1550*/  S2UR UR37, SR_CgaCtaId ;  /* 0x00000000002579c3 */ /* 0x000e700000008800 */
[----:B------:R-:W-:Y:S05]  /*1560*/  BRA.U UP0, `(.L_x_18) ;  /* 0x0000000100347547 */ /* 0x000fea000b800000 */
[----:B------:R-:W2:Y:S01]  /*1570*/  S2R R2, SR_CgaCtaId ;  /* 0x0000000000027919 */ /* 0x000ea20000008800 */
[----:B------:R-:W-:-:S04]  /*1580*/  MOV R3, 0x400 ;  /* 0x0000040000037802 */ /* 0x000fc80000000f00 */
[----:B--2---:R-:W-:Y:S02]  /*1590*/  LEA R3, R2, R3, 0x18 ;  /* 0x0000000302037211 */ /* 0x004fe400078ec0ff */
[----:B------:R-:W-:-:S03]  /*15a0*/  SHF.L.U32 R2, R10, 0x1f, RZ ;  /* 0x0000001f0a027819 */ /* 0x000fc600000006ff */
[----:B------:R-:W-:-:S04]  /*15b0*/  IMAD R3, R12, 0x8, R3 ;  /* 0x000000080c037824 */ /* 0x000fc800078e0203 */
[----:B------:R-:W2:Y:S02]  /*15c0*/  SYNCS.PHASECHK.TRANS64.TRYWAIT P0, [R3+URZ+0x100], R2 ;  /* 0x00010002030075a7 */ /* 0x000ea400080011ff */
[----:B--2---:R-:W-:Y:S05]  /*15d0*/  @!P0 BRA `(.L_x_19) ;  /* 0x00000098009c8947 */ /* 0x004fea0003800000 */
.L_x_128:
[----:B------:R-:W-:Y:S01]  /*15e0*/  VIADD R12, R12, 0x1 ;  /* 0x000000010c0c7836 */ /* 0x000fe20000000000 */
[----:B------:R2:W-:Y:S04]  /*15f0*/  SYNCS.ARRIVE.TRANS64.A1T0 RZ, [R3+URZ+0xf0], RZ ;  /* 0x0000f0ff03ff79a7 */ /* 0x0005e800081000ff */
[----:B------:R-:W-:-:S04]  /*1600*/  ISETP.NE.AND P0, PT, R12, 0x2, PT ;  /* 0x000000020c00780c */ /* 0x000fc80003f05270 */
[----:B------:R-:W-:Y:S02]  /*1610*/  SEL R12, R12, RZ, P0 ;  /* 0x000000ff0c0c7207 */ /* 0x000fe40000000000 */
[----:B--2---:R-:W-:-:S04]  /*1620*/  SEL R3, RZ, 0x1, P0 ;  /* 0x00000001ff037807 */ /* 0x004fc80000000000 */
[----:B------:R-:W-:-:S07]  /*1630*/  LOP3.LUT R10, R10, R3, RZ, 0x3c, !PT ;  /* 0x000000030a0a7212 */ /* 0x000fce00078e3cff */
.L_x_18:
[----:B------:R-:W-:Y:S01]  /*1640*/  UMOV UR4, 0x400 ;  /* 0x0000040000047882 */ /* 0x000fe20000000000 */
[----:B------:R-:W-:Y:S01]  /*1650*/  SHF.L.U32 R2, R15, 0x1f, RZ ;  /* 0x0000001f0f027819 */ /* 0x000fe200000006ff */
[----:B-1----:R-:W-:Y:S01]  /*1660*/  ULEA UR4, UR37, UR4, 0x18 ;  /* 0x0000000425047291 */ /* 0x002fe2000f8ec0ff */
[----:B------:R-:W-:Y:S01]  /*1670*/  R2UR UR35, R21 ;  /* 0x00000000152372ca */ /* 0x000fe200000e0000 */
[----:B------:R-:W-:Y:S01]  /*1680*/  UISETP.GE.U32.AND UP0, UPT, UR13, 0x7f, UPT ;  /* 0x0000007f0d00788c */ /* 0x000fe2000bf06070 */
[----:B------:R-:W-:Y:S01]  /*1690*/  R2UR UR11, R20 ;  /* 0x00000000140b72ca */ /* 0x000fe200000e0000 */
[----:B------:R-:W-:Y:S01]  /*16a0*/  ULEA UR8, UR6, UR4, 0x3 ;  /* 0x0000000406087291 */ /* 0x000fe2000f8e18ff */
[----:B------:R-:W-:-:S08]  /*16b0*/  UMOV UR24, URZ ;  /* 0x000000ff00187c82 */ /* 0x000fd00008000000 */
[----:B------:R1:W2:Y:S01]  /*16c0*/  SYNCS.PHASECHK.TRANS64.TRYWAIT P0, [UR8+0x30], R2 ;  /* 0x00003002ff0075a7 */ /* 0x0002a20008001108 */
[----:B------:R-:W-:Y:S02]  /*16d0*/  USHF.L.U32 UR35, UR35, 0x7, URZ ;  /* 0x0000000723237899 */ /* 0x000fe400080006ff */
[----:B------:R-:W-:Y:S01]  /*16e0*/  USHF.L.U32 UR11, UR11, 0x8, URZ ;  /* 0x000000080b0b7899 */ /* 0x000fe200080006ff */
[----:B------:R-:W-:Y:S11]  /*16f0*/  BRA.U !UP0, `(.L_x_20) ;  /* 0x0000000108a87547 */ /* 0x000ff6000b800000 */
[----:B------:R-:W-:Y:S01]  /*1700*/  UMOV UR16, URZ ;  /* 0x000000ff00107c82 */ /* 0x000fe20008000000 */
[----:B------:R-:W-:-:S05]  /*1710*/  UMOV UR17, UR6 ;  /* 0x0000000600117c82 */ /* 0x000fca0008000000 */
.L_x_25:
[----:B-1----:R-:W-:Y:S01]  /*1720*/  ULEA UR33, UR17, UR4, 0x3 ;  /* 0x0000000411217291 */ /* 0x002fe2000f8e18ff */
[----:B--2---:R-:W-:Y:S01]  /*1730*/  @!P5 MOV R3, 0x6000 ;  /* 0x000060000003d802 */ /* 0x004fe20000000f00 */
[----:B--2---:R-:W-:Y:S10]  /*1740*/  @P0 BRA `(.L_x_21) ;  /* 0x00000000000c0947 */ /* 0x004ff40003800000 */
[----:B------:R-:W-:-:S04]  /*1750*/  SHF.L.U32 R5, R15, 0x1f, RZ ;  /* 0x0000001f0f057819 */ /* 0x000fc800000006ff */
[----:B------:R-:W2:Y:S02]  /*1760*/  SYNCS.PHASECHK.TRANS64.TRYWAIT P0, [UR33+0x30], R5 ;  /* 0x00003005ff0075a7 */ /* 0x000ea40008001121 */
[----:B--2---:R-:W-:Y:S05]  /*1770*/  @!P0 BRA `(.L_x_22) ;  /* 0x0000009800488947 */ /* 0x004fea0003800000 */
.L_x_21:
[----:B------:R2:W-:Y:S01]  /*1780*/  @!P5 SYNCS.ARRIVE.TRANS64 RZ, [UR33], R3 ;  /* 0x00000003ffffd9a7 */ /* 0x0005e20008000021 */
[----:B------:R-:W-:Y:S04]  /*1790*/  BSSY.RECONVERGENT B0, `(.L_x_23) ;  /* 0x0000003000007945 */ /* 0x000fe80003800200 */
[----:B------:R-:W-:Y:S05]  /*17a0*/  @P4 BRA `(.L_x_24) ;  /* 0x0000000000044947 */ /* 0x000fea0003800000 */
[----:B------:R-:W-:Y:S05]  /*17b0*/  BPT.TRAP 0x1 ;  /* 0x000000040000795c */ /* 0x000fea0000300000 */
.L_x_24:
[----:B------:R-:W-:Y:S05]  /*17c0*/  BSYNC.RECONVERGENT B0 ;  /* 0x0000000000007941 */ /* 0x000fea0003800200 */
.L_x_23:
[----:B------:R-:W-:Y:S02]  /*17d0*/  UIADD3 UR6, UPT, UPT, UR17, 0x1, URZ ;  /* 0x0000000111067890 */ /* 0x000fe4000fffe0ff */
[----:B------:R-:W-:Y:S02]  /*17e0*/  ULEA UR32, UR17, UR4, 0xd ;  /* 0x0000000411207291 */ /* 0x000fe4000f8e68ff */
[----:B------:R-:W-:Y:S02]  /*17f0*/  UISETP.NE.AND UP0, UPT, UR6, 0x6, UPT ;  /* 0x000000060600788c */ /* 0x000fe4000bf05270 */
[----:B------:R-:W-:Y:S02]  /*1800*/  UIADD3 UR26, UP1, UPT, UR22, 0x80, URZ ;  /* 0x00000080161a7890 */ /* 0x000fe4000ff3e0ff */
[----:B------:R-:W-:Y:S02]  /*1810*/  USEL UR9, URZ, 0x1, UP0 ;  /* 0x00000001ff097887 */ /* 0x000fe40008000000 */
[----:B------:R-:W-:-:S02]  /*1820*/  USEL UR6, UR6, URZ, UP0 ;  /* 0x000000ff06067287 */ /* 0x000fc40008000000 */
[----:B------:R-:W-:Y:S02]  /*1830*/  UIADD3 UR20, UP0, UPT, UR22, 0x180, URZ ;  /* 0x0000018016147890 */ /* 0x000fe4000ff1e0ff */
[----:B------:R-:W-:Y:S01]  /*1840*/  ULEA UR8, UR6, UR4, 0x3 ;  /* 0x0000000406087291 */ /* 0x000fe2000f8e18ff */
[----:B------:R-:W-:Y:S01]  /*1850*/  LOP3.LUT R15, R15, UR9, RZ, 0x3c, !PT ;  /* 0x000000090f0f7c12 */ /* 0x000fe2000f8e3cff */
[----:B------:R-:W-:Y:S02]  /*1860*/  USHF.L.U32 UR34, UR16, 0x6, URZ ;  /* 0x0000000610227899 */ /* 0x000fe400080006ff */
[----:B------:R-:W-:Y:S01]  /*1870*/  UIADD3.X UR27, UPT, UPT, URZ, UR23, URZ, UP1, !UPT ;  /* 0x00000017ff1b7290 */ /* 0x000fe20008ffe4ff */
[----:B-1----:R-:W-:Y:S01]  /*1880*/  SHF.L.U32 R2, R15, 0x1f, RZ ;  /* 0x0000001f0f027819 */ /* 0x002fe200000006ff */
[----:B------:R-:W-:Y:S02]  /*1890*/  UIADD3 UR32, UPT, UPT, UR32, 0xc400, URZ ;  /* 0x0000c40020207890 */ /* 0x000fe4000fffe0ff */
[----:B------:R-:W-:Y:S01]  /*18a0*/  UIADD3.X UR21, UPT, UPT, URZ, UR23, URZ, UP0, !UPT ;  /* 0x00000017ff157290 */ /* 0x000fe200087fe4ff */
[----:B------:R1:W1:Y:S01]  /*18b0*/  SYNCS.PHASECHK.TRANS64.TRYWAIT P0, [UR8+0x30], R2 ;  /* 0x00003002ff0075a7 */ /* 0x0002620008001108 */
[----:B------:R-:W-:Y:S01]  /*18c0*/  ULEA UR8, UR17, UR4, 0xe ;  /* 0x0000000411087291 */ /* 0x000fe2000f8e70ff */
[----:B------:R-:W-:Y:S01]  /*18d0*/  UMOV UR18, 0x0 ;  /* 0x0000000000127882 */ /* 0x000fe20000000000 */
[----:B------:R-:W-:-:S02]  /*18e0*/  UMOV UR19, 0x10000000 ;  /* 0x1000000000137882 */ /* 0x000fc40000000000 */
[----:B------:R-:W-:Y:S01]  /*18f0*/  UIADD3 UR8, UPT, UPT, UR8, 0x18400, URZ ;  /* 0x0001840008087890 */ /* 0x000fe2000fffe0ff */
[----:B------:R1:W-:Y:S01]  /*1900*/  UTMALDG.3D [UR32], [UR26], desc[UR18] ;  /* 0x000012201a0075b4 */ /* 0x0003e20008011000 */
[----:B------:R-:W-:Y:S01]  /*1910*/  UMOV UR12, UR36 ;  /* 0x00000024000c7c82 */ /* 0x000fe20008000000 */
[----:B------:R-:W-:Y:S01]  /*1920*/  UMOV UR9, UR33 ;  /* 0x0000002100097c82 */ /* 0x000fe20008000000 */
[----:B------:R-:W-:Y:S01]  /*1930*/  UMOV UR10, UR34 ;  /* 0x00000022000a7c82 */ /* 0x000fe20008000000 */
[----:B------:R-:W-:Y:S01]  /*1940*/  UIADD3 UR16, UPT, UPT, UR16, 0x1, URZ ;  /* 0x0000000110107890 */ /* 0x000fe2000fffe0ff */
[----:B------:R-:W-:Y:S01]  /*1950*/  UMOV UR24, UR5 ;  /* 0x0000000500187c82 */ /* 0x000fe20008000000 */
[----:B------:R-:W-:Y:S02]  /*1960*/  UMOV UR17, UR6 ;  /* 0x0000000600117c82 */ /* 0x000fe40008000000 */
[----:B------:R1:W-:Y:S01]  /*1970*/  UTMALDG.3D [UR8], [UR20], desc[UR18] ;  /* 0x00001208140075b4 */ /* 0x0003e20008011000 */
[----:B------:R-:W-:-:S09]  /*1980*/  UISETP.NE.AND UP0, UPT, UR16, UR5, UPT ;  /* 0x000000051000728c */ /* 0x000fd2000bf05270 */
[----:B------:R-:W-:Y:S05]  /*1990*/  BRA.U UP0, `(.L_x_25) ;  /* 0xfffffffd00607547 */ /* 0x000fea000b83ffff */
.L_x_20:
[----:B-1----:R-:W-:Y:S01]  /*19a0*/  ULEA UR8, UR6, UR4, 0x3 ;  /* 0x0000000406087291 */ /* 0x002fe2000f8e18ff */
[----:B------:R-:W-:Y:S01]  /*19b0*/  SHF.L.U32 R2, R15, 0x1f, RZ ;  /* 0x0000001f0f027819 */ /* 0x000fe200000006ff */
[----:B------:R-:W-:Y:S01]  /*19c0*/  @!P1 SYNCS.ARRIVE.TRANS64.A1T0 RZ, [UR4+0xa8], RZ ;  /* 0x0000a8ffffff99a7 */ /* 0x000fe20008100004 */
[----:B------:R-:W-:-:S06]  /*19d0*/  UISETP.GT.AND UP0, UPT, UR15, UR14, UPT ;  /* 0x0000000e0f00728c */ /* 0x000fcc000bf04270 */
[----:B--2---:R1:W2:Y:S03]  /*19e0*/  SYNCS.PHASECHK.TRANS64.TRYWAIT P0, [UR8+0x30], R2 ;  /* 0x00003002ff0075a7 */ /* 0x0042a60008001108 */
[----:B------:R-:W-:Y:S05]  /*19f0*/  BRA.U !UP0, `(.L_x_26) ;  /* 0x0000000108ac7547 */ /* 0x000fea000b800000 */
[----:B------:R-:W-:Y:S01]  /*1a00*/  UIADD3 UR21, UPT, UPT, UR7, UR24, URZ ;  /* 0x0000001807157290 */ /* 0x000fe2000fffe0ff */
[----:B------:R-:W-:-:S11]  /*1a10*/  UMOV UR25, UR6 ;  /* 0x0000000600197c82 */ /* 0x000fd60008000000 */
.L_x_31:
[----:B-1----:R-:W-:Y:S01]  /*1a20*/  ULEA UR17, UR25, UR4, 0x3 ;  /* 0x0000000419117291 */ /* 0x002fe2000f8e18ff */
[----:B--2---:R-:W-:Y:S01]  /*1a30*/  @!P5 MOV R3, 0x6000 ;  /* 0x000060000003d802 */ /* 0x004fe20000000f00 */
[----:B--2---:R-:W-:Y:S10]  /*1a40*/  @P0 BRA `(.L_x_27) ;  /* 0x00000000000c0947 */ /* 0x004ff40003800000 */
[----:B------:R-:W-:-:S04]  /*1a50*/  SHF.L.U32 R5, R15, 0x1f, RZ ;  /* 0x0000001f0f057819 */ /* 0x000fc800000006ff */
[----:B------:R-:W2:Y:S02]  /*1a60*/  SYNCS.PHASECHK.TRANS64.TRYWAIT P0, [UR17+0x30], R5 ;  /* 0x00003005ff0075a7 */ /* 0x000ea40008001111 */
[----:B--2---:R-:W-:Y:S05]  /*1a70*/  @!P0 BRA `(.L_x_28) ;  /* 0x0000009400a08947 */ /* 0x004fea0003800000 */
.L_x_27:
[----:B------:R2:W-:Y:S01]  /*1a80*/  @!P5 SYNCS.ARRIVE.TRANS64 RZ, [UR17], R3 ;  /* 0x00000003ffffd9a7 */ /* 0x0005e20008000011 */
[----:B------:R-:W-:Y:S04]  /*1a90*/  BSSY.RECONVERGENT B0, `(.L_x_29) ;  /* 0x0000003000007945 */ /* 0x000fe80003800200 */
[----:B------:R-:W-:Y:S05]  /*1aa0*/  @P4 BRA `(.L_x_30) ;  /* 0x0000000000044947 */ /* 0x000fea0003800000 */
[----:B------:R-:W-:Y:S05]  /*1ab0*/  BPT.TRAP 0x1 ;  /* 0x000000040000795c */ /* 0x000fea0000300000 */
.L_x_30:
[----:B------:R-:W-:Y:S05]  /*1ac0*/  BSYNC.RECONVERGENT B0 ;  /* 0x0000000000007941 */ /* 0x000fea0003800200 */
.L_x_29:
        /* <DEDUP_REMOVED lines=10> */
[----:B------:R-:W-:Y:S01]  /*1b70*/  UIADD3 UR16, UPT, UPT, UR16, 0xc400, URZ ;  /* 0x0000c40010107890 */ /* 0x000fe2000fffe0ff */
[----:B-1----:R-:W-:Y:S01]  /*1b80*/  SHF.L.U32 R2, R15, 0x1f, RZ ;  /* 0x0000001f0f027819 */ /* 0x002fe200000006ff */
[----:B------:R-:W-:Y:S02]  /*1b90*/  UIADD3.X UR31, UPT, UPT, URZ, UR23, URZ, UP1, !UPT ;  /* 0x00000017ff1f7290 */ /* 0x000fe40008ffe4ff */
[----:B------:R-:W-:Y:S01]  /*1ba0*/  UIADD3.X UR29, UPT, UPT, URZ, UR23, URZ, UP0, !UPT ;  /* 0x00000017ff1d7290 */ /* 0x000fe200087fe4ff */
[----:B------:R1:W1:Y:S01]  /*1bb0*/  SYNCS.PHASECHK.TRANS64.TRYWAIT P0, [UR8+0x30], R2 ;  /* 0x00003002ff0075a7 */ /* 0x0002620008001108 */
[----:B------:R-:W-:Y:S01]  /*1bc0*/  ULEA UR8, UR25, UR4, 0xe ;  /* 0x0000000419087291 */ /* 0x000fe2000f8e70ff */
[----:B------:R-:W-:Y:S01]  /*1bd0*/  UMOV UR26, 0x0 ;  /* 0x00000000001a7882 */ /* 0x000fe20000000000 */
[----:B------:R-:W-:-:S02]  /*1be0*/  UMOV UR27, 0x10000000 ;  /* 0x10000000001b7882 */ /* 0x000fc40000000000 */
[----:B------:R-:W-:Y:S01]  /*1bf0*/  UIADD3 UR8, UPT, UPT, UR8, 0x18400, URZ ;  /* 0x0001840008087890 */ /* 0x000fe2000fffe0ff */
[----:B------:R-:W-:Y:S01]  /*1c00*/  UMOV UR19, UR35 ;  /* 0x0000002300137c82 */ /* 0x000fe20008000000 */
[----:B------:R-:W-:Y:S01]  /*1c10*/  UMOV UR20, UR36 ;  /* 0x0000002400147c82 */ /* 0x000fe20008000000 */
[----:B------:R-:W-:Y:S01]  /*1c20*/  UMOV UR12, UR36 ;  /* 0x00000024000c7c82 */ /* 0x000fe20008000000 */
[----:B------:R-:W-:Y:S01]  /*1c30*/  UMOV UR9, UR17 ;  /* 0x0000001100097c82 */ /* 0x000fe20008000000 */
[----:B------:R-:W-:Y:S01]  /*1c40*/  UMOV UR10, UR18 ;  /* 0x00000012000a7c82 */ /* 0x000fe20008000000 */
[----:B------:R1:W-:Y:S01]  /*1c50*/  UTMALDG.3D [UR16], [UR30], desc[UR26] ;  /* 0x00001a101e0075b4 */ /* 0x0003e20008011000 */
[----:B------:R-:W-:Y:S01]  /*1c60*/  UIADD3 UR24, UPT, UPT, UR24, 0x1, URZ ;  /* 0x0000000118187890 */ /* 0x000fe2000fffe0ff */
[----:B------:R-:W-:-:S03]  /*1c70*/  UMOV UR25, UR6 ;  /* 0x0000000600197c82 */ /* 0x000fc60008000000 */
[----:B------:R-:W-:Y:S01]  /*1c80*/  UISETP.NE.AND UP0, UPT, UR24, UR21, UPT ;  /* 0x000000151800728c */ /* 0x000fe2000bf05270 */
[----:B------:R1:W-:Y:S08]  /*1c90*/  UTMALDG.3D [UR8], [UR28], desc[UR26] ;  /* 0x00001a081c0075b4 */ /* 0x0003f00008011000 */
[----:B------:R-:W-:Y:S05]  /*1ca0*/  BRA.U UP0, `(.L_x_31) ;  /* 0xfffffffd005c7547 */ /* 0x000fea000b83ffff */
.L_x_26:
[C---:B-1----:R-:W-:Y:S01]  /*1cb0*/  LEA R2, R14.reuse, UR4, 0x3 ;  /* 0x000000040e027c11 */ /* 0x042fe2000f8e18ff */
[----:B------:R-:W-:Y:S01]  /*1cc0*/  NOP ;  /* 0x0000000000007918 */ /* 0x000fe20000000000 */
[----:B--2---:R-:W-:Y:S02]  /*1cd0*/  SHF.L.U32 R3, R13, 0x1f, RZ ;  /* 0x0000001f0d037819 */ /* 0x004fe400000006ff */
[----:B------:R-:W-:Y:S02]  /*1ce0*/  LEA R4, R14, UR4, 0x4 ;  /* 0x000000040e047c11 */ /* 0x000fe4000f8e20ff */
[----:B------:R-:W1:Y:S02]  /*1cf0*/  SYNCS.PHASECHK.TRANS64.TRYWAIT P0, [R2+URZ+0xb0], R3 ;  /* 0x0000b003020075a7 */ /* 0x000e6400080011ff */
[----:B-1----:R-:W-:Y:S05]  /*1d00*/  @!P0 BRA `(.L_x_32) ;  /* 0x0000009400148947 */ /* 0x002fea0003800000 */
.L_x_131:
[----:B------:R-:W2:Y:S01]  /*1d10*/  LDS.128 R4, [R4+0x120] ;  /* 0x0001200004047984 */ /* 0x000ea20000000c00 */
[----:B---3--:R-:W-:Y:S01]  /*1d20*/  ISETP.GE.AND P0, PT, R72, 0x1, PT ;  /* 0x000000014800780c */ /* 0x008fe20003f06270 */
[----:B-1----:R-:W-:Y:S01]  /*1d30*/  VIADD R2, R2, 0xc0 ;  /* 0x000000c002027836 */ /* 0x002fe20000000000 */
[----:B------:R-:W-:Y:S01]  /*1d40*/  @!PT LDS RZ, [RZ] ;  /* 0x00000000fffff984 */ /* 0x000fe20000000800 */
[----:B------:R-:W-:Y:S01]  /*1d50*/  @!PT LDS RZ, [RZ] ;  /* 0x00000000fffff984 */ /* 0x000fe20000000800 */
[----:B------:R-:W-:Y:S01]  /*1d60*/  @!PT LDS RZ, [RZ] ;  /* 0x00000000fffff984 */ /* 0x000fe20000000800 */
[----:B------:R-:W-:Y:S01]  /*1d70*/  @!PT LDS RZ, [RZ] ;  /* 0x00000000fffff984 */ /* 0x000fe20000000800 */
[----:B------:R1:W-:Y:S06]  /*1d80*/  MEMBAR.ALL.CTA ;  /* 0x0000000000007992 */ /* 0x0003ec0000008000 */
[----:B-1----:R-:W1:Y:S01]  /*1d90*/  FENCE.VIEW.ASYNC.S ;  /* 0x00000000000073c6 */ /* 0x002e620000000000 */
[----:B------:R-:W-:-:S04]  /*1da0*/  PRMT R2, RZ, 0x654, R2 ;  /* 0x00000654ff027816 */ /* 0x000fc80000000002 */
[----:B-1----:R1:W-:Y:S01]  /*1db0*/  SYNCS.ARRIVE.TRANS64.RED.A1T0 RZ, [R2+URZ], RZ ;  /* 0x000000ff02ff79a7 */ /* 0x0023e200081004ff */
[----:B--2---:R-:W-:-:S13]  /*1dc0*/  LOP3.LUT P2, RZ, R6, 0x1, RZ, 0xc0, !PT ;  /* 0x0000000106ff7812 */ /* 0x004fda000784c0ff */
[----:B------:R-:W-:Y:S01]  /*1dd0*/  @P2 SHF.R.U32.HI R3, RZ, 0x10, R5 ;  /* 0x00000010ff032819 */ /* 0x000fe20000011605 */
[----:B------:R-:W-:Y:S01]  /*1de0*/  VOTEU.ANY UP0, P2 ;  /* 0x0000000000ff7886 */ /* 0x000fe20001000100 */
[----:B------:R-:W-:Y:S02]  /*1df0*/  @P2 MOV R11, R4 ;  /* 0x00000004000b2202 */ /* 0x000fe40000000f00 */
[----:B------:R-:W-:Y:S02]  /*1e00*/  @P2 R2UR.BROADCAST UR8, R3 ;  /* 0x00000000030822ca */ /* 0x000fe400008e0000 */
[----:B------:R-:W-:-:S11]  /*1e10*/  @P2 LOP3.LUT R8, R5, 0xffff, RZ, 0xc0, !PT ;  /* 0x0000ffff05082812 */ /* 0x000fd600078ec0ff */
[----:B------:R-:W-:Y:S01]  /*1e20*/  @UP0 UMOV UR36, UR8 ;  /* 0x0000000800240c82 */ /* 0x000fe20008000000 */
[----:B-1----:R-:W-:Y:S05]  /*1e30*/  @!P0 BRA `(.L_x_33) ;  /* 0x0000000000b88947 */ /* 0x002fea0003800000 */
[----:B------:R-:W4:Y:S01]  /*1e40*/  LDC.64 R4, c[0x0][0xb18] ;  /* 0x0002c600ff047b82 */ /* 0x000f220000000a00 */
[----:B------:R-:W-:-:S07]  /*1e50*/  ISETP.NE.AND P3, PT, R72, 0x1, PT ;  /* 0x000000014800780c */ /* 0x000fce0003f65270 */
[----:B------:R-:W1:Y:S08]  /*1e60*/  LDC.64 R6, c[0x0][0xb10] ;  /* 0x0002c400ff067b82 */ /* 0x000e700000000a00 */
[----:B------:R-:W2:Y:S08]  /*1e70*/  LDC R16, c[0x0][0xb20] ;  /* 0x0002c800ff107b82 */ /* 0x000eb00000000800 */
[----:B------:R-:W3:Y:S01]  /*1e80*/  LDC R18, c[0x0][0xb0c] ;  /* 0x0002c300ff127b82 */ /* 0x000ee20000000800 */
[----:B----4-:R-:W-:Y:S01]  /*1e90*/  IMAD.HI.U32 R17, R0, R5, RZ ;  /* 0x0000000500117227 */ /* 0x010fe200078e00ff */
[----:B------:R-:W-:-:S03]  /*1ea0*/  ISETP.NE.AND P0, PT, R4, 0x1, PT ;  /* 0x000000010400780c */ /* 0x000fc60003f05270 */
[----:B------:R-:W-:-:S03]  /*1eb0*/  IMAD.HI.U32 R5, R8, R5, RZ ;  /* 0x0000000508057227 */ /* 0x000fc600078e00ff */
[----:B------:R-:W4:Y:S01]  /*1ec0*/  LDC.64 R2, c[0x0][0xb28] ;  /* 0x0002ca00ff027b82 */ /* 0x000f220000000a00 */
[----:B-1----:R-:W-:-:S04]  /*1ed0*/  IMAD.HI.U32 R20, R9, R6, RZ ;  /* 0x0000000609147227 */ /* 0x002fc800078e00ff */
[----:B------:R-:W-:Y:S01]  /*1ee0*/  IMAD.HI.U32 R22, R11, R6, RZ ;  /* 0x000000060b167227 */ /* 0x000fe200078e00ff */
[----:B------:R-:W-:Y:S02]  /*1ef0*/  SHF.R.U32.HI R20, RZ, R7, R20 ;  /* 0x00000007ff147219 */ /* 0x000fe40000011614 */
[-C--:B--2---:R-:W-:Y:S02]  /*1f00*/  SHF.R.U32.HI R17, RZ, R16.reuse, R17 ;  /* 0x00000010ff117219 */ /* 0x084fe40000011611 */
[----:B------:R-:W-:Y:S02]  /*1f10*/  SHF.R.U32.HI R5, RZ, R16, R5 ;  /* 0x00000010ff057219 */ /* 0x000fe40000011605 */
[----:B------:R-:W-:Y:S02]  /*1f20*/  SEL R17, R0, R17, !P0 ;  /* 0x0000001100117207 */ /* 0x000fe40004000000 */
[----:B------:R-:W-:Y:S02]  /*1f30*/  SHF.R.U32.HI R22, RZ, R7, R22 ;  /* 0x00000007ff167219 */ /* 0x000fe40000011616 */
[----:B---3--:R-:W-:-:S02]  /*1f40*/  ISETP.NE.AND P1, PT, R18, 0x1, PT ;  /* 0x000000011200780c */ /* 0x008fc40003f25270 */
[----:B------:R-:W-:Y:S02]  /*1f50*/  SEL R5, R8, R5, !P0 ;  /* 0x0000000508057207 */ /* 0x000fe40004000000 */
[----:B------:R-:W-:Y:S02]  /*1f60*/  SEL R19, R9, R20, !P1 ;  /* 0x0000001409137207 */ /* 0x000fe40004800000 */
[----:B------:R-:W-:Y:S01]  /*1f70*/  SEL R7, R11, R22, !P1 ;  /* 0x000000160b077207 */ /* 0x000fe20004800000 */
[----:B----4-:R-:W-:-:S04]  /*1f80*/  IMAD.HI.U32 R20, R17, R2, RZ ;  /* 0x0000000211147227 */ /* 0x010fc800078e00ff */
[----:B------:R-:W-:Y:S01]  /*1f90*/  IMAD.HI.U32 R6, R19, R2, RZ ;  /* 0x0000000213067227 */ /* 0x000fe200078e00ff */
[----:B------:R-:W-:-:S04]  /*1fa0*/  @P3 SHF.R.U32.HI R17, RZ, R3, R20 ;  /* 0x00000003ff113219 */ /* 0x000fc80000011614 */
[----:B------:R-:W-:Y:S01]  /*1fb0*/  @P3 SHF.R.U32.HI R19, RZ, R3, R6 ;  /* 0x00000003ff133219 */ /* 0x000fe20000011606 */
[----:B------:R-:W-:-:S04]  /*1fc0*/  IMAD R17, R72, R17, RZ ;  /* 0x0000001148117224 */ /* 0x000fc800078e02ff */
[----:B------:R-:W-:Y:S01]  /*1fd0*/  IMAD R6, R72, R19, RZ ;  /* 0x0000001348067224 */ /* 0x000fe200078e02ff */
[C---:B------:R-:W-:Y:S02]  /*1fe0*/  ISETP.GE.AND P0, PT, R5.reuse, R17, PT ;  /* 0x000000110500720c */ /* 0x040fe40003f06270 */
[----:B------:R-:W-:Y:S02]  /*1ff0*/  IADD3 R17, PT, PT, -R5, RZ, RZ ;  /* 0x000000ff05117210 */ /* 0x000fe40007ffe1ff */
[----:B------:R-:W-:Y:S01]  /*2000*/  ISETP.GE.OR P0, PT, R7, R6, P0 ;  /* 0x000000060700720c */ /* 0x000fe20000706670 */
[----:B------:R-:W-:-:S04]  /*2010*/  IMAD.HI.U32 R6, R5, R2, RZ ;  /* 0x0000000205067227 */ /* 0x000fc800078e00ff */
[----:B------:R-:W-:Y:S01]  /*2020*/  IMAD R8, R4, R17, R8 ;  /* 0x0000001104087224 */ /* 0x000fe200078e0208 */
[----:B------:R-:W-:-:S04]  /*2030*/  SHF.R.U32.HI R6, RZ, R3, R6 ;  /* 0x00000003ff067219 */ /* 0x000fc80000011606 */
[----:B------:R-:W-:-:S03]  /*2040*/  SEL R6, R5, R6, !P3 ;  /* 0x0000000605067207 */ /* 0x000fc60005800000 */
[----:B------:R-:W-:-:S04]  /*2050*/  @!P0 IMAD.HI.U32 R16, R7, R2, RZ ;  /* 0x0000000207108227 */ /* 0x000fc800078e00ff */
[----:B------:R-:W-:Y:S01]  /*2060*/  IMAD.MOV R2, RZ, RZ, -R6 ;  /* 0x000000ffff027224 */ /* 0x000fe200078e0a06 */
[----:B------:R-:W-:-:S03]  /*2070*/  @!P0 SHF.R.U32.HI R16, RZ, R3, R16 ;  /* 0x00000003ff108219 */ /* 0x000fc60000011610 */
[----:B------:R-:W-:Y:S01]  /*2080*/  IMAD R2, R72, R2, R5 ;  /* 0x0000000248027224 */ /* 0x000fe200078e0205 */
        /* <DEDUP_REMOVED lines=9> */
.L_x_33:
[----:B------:R-:W1:Y:S02]  /*2120*/  LDCU UR8, c[0x0][0xb30] ;  /* 0x00016600ff0877ac */ /* 0x000e640008000800 */
[----:B-1----:R-:W-:-:S09]  /*2130*/  UISETP.NE.AND UP0, UPT, UR8, 0x1, UPT ;  /* 0x000000010800788c */ /* 0x002fd2000bf05270 */
[----:B------:R-:W-:Y:S05]  /*2140*/  BRA.U UP0, `(.L_x_34) ;  /* 0x0000000100407547 */ /* 0x000fea000b800000 */
[----:B------:R-:W1:Y:S08]  /*2150*/  LDC.64 R4, c[0x0][0xb10] ;  /* 0x0002c400ff047b82 */ /* 0x000e700000000a00 */
[----:B------:R-:W2:Y:S08]  /*2160*/  LDC.64 R2, c[0x0][0xb18] ;  /* 0x0002c600ff027b82 */ /* 0x000eb00000000a00 */
[----:B------:R-:W3:Y:S08]  /*2170*/  LDC R6, c[0x0][0xb20] ;  /* 0x0002c800ff067b82 */ /* 0x000ef00000000800 */
[----:B------:R-:W4:Y:S01]  /*2180*/  LDC R16, c[0x0][0xb0c] ;  /* 0x0002c300ff107b82 */ /* 0x000f220000000800 */
[----:B-1----:R-:W-:-:S05]  /*2190*/  IMAD.HI.U32 R4, R11, R4, RZ ;  /* 0x000000040b047227 */ /* 0x002fca00078e00ff */
[----:B------:R-:W-:Y:S01]  /*21a0*/  SHF.R.U32.HI R4, RZ, R5, R4 ;  /* 0x00000005ff047219 */ /* 0x000fe20000011604 */
[----:B--2---:R-:W-:Y:S01]  /*21b0*/  IMAD.HI.U32 R3, R8, R3, RZ ;  /* 0x0000000308037227 */ /* 0x004fe200078e00ff */
[----:B------:R-:W-:-:S04]  /*21c0*/  ISETP.NE.AND P0, PT, R2, 0x1, PT ;  /* 0x000000010200780c */ /* 0x000fc80003f05270 */
[----:B---3--:R-:W-:-:S04]  /*21d0*/  SHF.R.U32.HI R3, RZ, R6, R3 ;  /* 0x00000006ff037219 */ /* 0x008fc80000011603 */
[----:B------:R-:W-:Y:S02]  /*21e0*/  SEL R3, R8, R3, !P0 ;  /* 0x0000000308037207 */ /* 0x000fe40004000000 */
[----:B----4-:R-:W-:-:S04]  /*21f0*/  ISETP.NE.AND P1, PT, R16, 0x1, PT ;  /* 0x000000011000780c */ /* 0x010fc80003f25270 */
[----:B------:R-:W-:-:S05]  /*2200*/  SEL R4, R11, R4, !P1 ;  /* 0x000000040b047207 */ /* 0x000fca0004800000 */
[----:B------:R-:W-:Y:S02]  /*2210*/  IMAD.IADD R5, R3, 0x1, -R4 ;  /* 0x0000000103057824 */ /* 0x000fe400078e0a04 */
[----:B------:R-:W-:Y:S02]  /*2220*/  IMAD.IADD R3, R4, 0x1, -R3 ;  /* 0x0000000104037824 */ /* 0x000fe400078e0a03 */
[----:B------:R-:W-:Y:S02]  /*2230*/  IMAD R11, R5, R16, R11 ;  /* 0x00000010050b7224 */ /* 0x000fe400078e020b */
[----:B------:R-:W-:-:S07]  /*2240*/  IMAD R8, R3, R2, R8 ;  /* 0x0000000203087224 */ /* 0x000fce00078e0208 */
.L_x_34:
[----:B------:R-:W-:Y:S01]  /*2250*/  VIADD R14, R14, 0x1 ;  /* 0x000000010e0e7836 */ /* 0x000fe20000000000 */
[----:B------:R-:W-:Y:S01]  /*2260*/  PLOP3.LUT P1, PT, PT, PT, PT, 0x80, 0x8 ;  /* 0x000000000008781c */ /* 0x000fe20003f2f070 */
[----:B------:R-:W-:Y:S02]  /*2270*/  IMAD.IADD R21, R11, 0x1, R170 ;  /* 0x000000010b157824 */ /* 0x000fe400078e02aa */
[----:B------:R-:W-:Y:S01]  /*2280*/  IMAD.IADD R20, R8, 0x1, R147 ;  /* 0x0000000108147824 */ /* 0x000fe200078e0293 */
[----:B------:R-:W-:-:S04]  /*2290*/  ISETP.NE.AND P0, PT, R14, 0x2, PT ;  /* 0x000000020e00780c */ /* 0x000fc80003f05270 */
[----:B------:R-:W-:Y:S02]  /*22a0*/  SEL R2, RZ, 0x1, P0 ;  /* 0x00000001ff027807 */ /* 0x000fe40000000000 */
[----:B------:R-:W-:Y:S02]  /*22b0*/  SEL R14, R14, RZ, P0 ;  /* 0x000000ff0e0e7207 */ /* 0x000fe40000000000 */
[----:B------:R-:W-:Y:S01]  /*22c0*/  LOP3.LUT R13, R13, R2, RZ, 0x3c, !PT ;  /* 0x000000020d0d7212 */ /* 0x000fe200078e3cff */
[----:B------:R-:W-:Y:S06]  /*22d0*/  @P2 BRA `(.L_x_35) ;  /* 0xfffffff000982947 */ /* 0x000fec000383ffff */
[----:B------:R-:W-:Y:S01]  /*22e0*/  UIADD3 UR4, UPT, UPT, UR4, 0x30, URZ ;  /* 0x0000003004047890 */ /* 0x000fe2000fffe0ff */
[----:B------:R-:W-:-:S03]  /*22f0*/  SHF.L.U32 R3, R15, 0x1f, RZ ;  /* 0x0000001f0f037819 */ /* 0x000fc600000006ff */
[----:B------:R-:W-:-:S09]  /*2300*/  ULEA UR5, UR6, UR4, 0x3 ;  /* 0x0000000406057291 */ /* 0x000fd2000f8e18ff */
[----:B------:R-:W1:Y:S02]  /*2310*/  SYNCS.PHASECHK.TRANS64.TRYWAIT P0, [UR5], R3 ;  /* 0x00000003ff0075a7 */ /* 0x000e640008001105 */
[----:B-1----:R-:W-:Y:S05]  /*2320*/  @!P0 BRA `(.L_x_36) ;  /* 0x0000008c00a08947 */ /* 0x002fea0003800000 */
.L_x_133:
[----:B------:R-:W-:-:S04]  /*2330*/  UIADD3 UR6, UPT, UPT, UR6, 0x1, URZ ;  /* 0x0000000106067890 */ /* 0x000fc8000fffe0ff */
[----:B------:R-:W-:-:S04]  /*2340*/  UISETP.NE.AND UP0, UPT, UR6, 0x6, UPT ;  /* 0x000000060600788c */ /* 0x000fc8000bf05270 */
[----:B------:R-:W-:Y:S02]  /*2350*/  USEL UR7, URZ, 0x1, UP0 ;  /* 0x00000001ff077887 */ /* 0x000fe40008000000 */
[----:B------:R-:W-:-:S04]  /*2360*/  USEL UR6, UR6, URZ, UP0 ;  /* 0x000000ff06067287 */ /* 0x000fc80008000000 */
[----:B------:R-:W-:Y:S01]  /*2370*/  ULEA UR5, UR6, UR4, 0x3 ;  /* 0x0000000406057291 */ /* 0x000fe2000f8e18ff */
[----:B------:R-:W-:-:S04]  /*2380*/  LOP3.LUT R2, R15, UR7, RZ, 0x3c, !PT ;  /* 0x000000070f027c12 */ /* 0x000fc8000f8e3cff */
[----:B-1----:R-:W-:-:S04]  /*2390*/  SHF.L.U32 R3, R2, 0x1f, RZ ;  /* 0x0000001f02037819 */ /* 0x002fc800000006ff */
[----:B------:R-:W1:Y:S02]  /*23a0*/  SYNCS.PHASECHK.TRANS64.TRYWAIT P0, [UR5], R3 ;  /* 0x00000003ff0075a7 */ /* 0x000e640008001105 */
[----:B-1----:R-:W-:Y:S05]  /*23b0*/  @!P0 BRA `(.L_x_37) ;  /* 0x0000008c00948947 */ /* 0x002fea0003800000 */
.L_x_135:
        /* <DEDUP_REMOVED lines=9> */
.L_x_137:
        /* <DEDUP_REMOVED lines=9> */
.L_x_139:
        /* <DEDUP_REMOVED lines=9> */
.L_x_141:
[----:B------:R-:W-:-:S04]  /*2570*/  UIADD3 UR6, UPT, UPT, UR6, 0x1, URZ ;  /* 0x0000000106067890 */ /* 0x000fc8000fffe0ff */
[----:B------:R-:W-:-:S04]  /*2580*/  UISETP.NE.AND UP0, UPT, UR6, 0x6, UPT ;  /* 0x000000060600788c */ /* 0x000fc8000bf05270 */
[----:B------:R-:W-:Y:S02]  /*2590*/  USEL UR5, URZ, 0x1, UP0 ;  /* 0x00000001ff057887 */ /* 0x000fe40008000000 */
[----:B------:R-:W-:-:S04]  /*25a0*/  USEL UR6, UR6, URZ, UP0 ;  /* 0x000000ff06067287 */ /* 0x000fc80008000000 */
[----:B------:R-:W-:Y:S01]  /*25b0*/  ULEA UR6, UR6, UR4, 0x3 ;  /* 0x0000000406067291 */ /* 0x000fe2000f8e18ff */
[----:B-1----:R-:W-:-:S04]  /*25c0*/  LOP3.LUT R3, R2, UR5, RZ, 0x3c, !PT ;  /* 0x0000000502037c12 */ /* 0x002fc8000f8e3cff */
[----:B------:R-:W-:Y:S01]  /*25d0*/  SHF.L.U32 R3, R3, 0x1f, RZ ;  /* 0x0000001f03037819 */ /* 0x000fe200000006ff */
[----:B----4-:R-:W-:-:S07]  /*25e0*/  IMAD.U32 R0, RZ, RZ, UR6 ;  /* 0x00000006ff007e24 */ /* 0x010fce000f8e00ff */
.L_x_41:
[----:B-1----:R1:W2:Y:S02]  /*25f0*/  SYNCS.PHASECHK.TRANS64.TRYWAIT P0, [R0+URZ], R3 ;  /* 0x00000003000075a7 */ /* 0x0022a400080011ff */
[----:B--2---:R-:W-:Y:S05]  /*2600*/  @!P0 NANOSLEEP.SYNCS 0x989680 ;  /* 0x009896800000895d */ /* 0x004fea0003900000 */
[----:B------:R-:W2:Y:S02]  /*2610*/  @!P0 SYNCS.PHASECHK.TRANS64 P0, [R0+URZ], R3 ;  /* 0x00000003000085a7 */ /* 0x000ea400080010ff */
[----:B--2---:R-:W-:Y:S05]  /*2620*/  @P0 EXIT ;  /* 0x000000000000094d */ /* 0x004fea0003800000 */
[----:B------:R-:W-:Y:S05]  /*2630*/  BRA `(.L_x_41) ;  /* 0xfffffffc00ec7947 */ /* 0x000fea000383ffff */
.L_x_17:
[----:B------:R-:W-:-:S04]  /*2640*/  UISETP.NE.AND UP1, UPT, UR37, URZ, UPT ;  /* 0x000000ff2500728c */ /* 0x000fc8000bf25270 */
[----:B------:R-:W-:-:S09]  /*2650*/  UISETP.NE.OR UP1, UPT, UR8, 0x1, UP1 ;  /* 0x000000010800788c */ /* 0x000fd20008f25670 */
[----:B------:R-:W-:Y:S05]  /*2660*/  BRA.U UP1, `(.L_x_42) ;  /* 0x0000000501487547 */ /* 0x000fea000b800000 */
[----:B------:R-:W-:Y:S01]  /*2670*/  ISETP.NE.AND P2, PT, R2, RZ, PT ;  /* 0x000000ff0200720c */ /* 0x000fe20003f45270 */
[----:B------:R-:W-:Y:S01]  /*2680*/  IMAD.MOV.U32 R12, RZ, RZ, 0x1 ;  /* 0x00000001ff0c7424 */ /* 0x000fe200078e00ff */
[----:B------:R-:W-:Y:S02]  /*2690*/  CS2R R10, SRZ ;  /* 0x00000000000a7805 */ /* 0x000fe4000001ff00 */
[----:B------:R-:W-:Y:S01]  /*26a0*/  CS2R R8, SRZ ;  /* 0x0000000000087805 */ /* 0x000fe2000001ff00 */
[----:B------:R-:W-:Y:S01]  /*26b0*/  UMOV UR4, 0x400 ;  /* 0x0000040000047882 */ /* 0x000fe20000000000 */
[----:B------:R-:W-:Y:S01]  /*26c0*/  UMOV UR6, URZ ;  /* 0x000000ff00067c82 */ /* 0x000fe20008000000 */
[----:B------:R-:W-:-:S12]  /*26d0*/  ULEA UR37, UR37, UR4, 0x18 ;  /* 0x0000000425257291 */ /* 0x000fd8000f8ec0ff */
.L_x_46:
[----:B------:R-:W-:Y:S02]  /*26e0*/  LEA R0, R8, UR37, 0x3 ;  /* 0x0000002508007c11 */ /* 0x000fe4000f8e18ff */
[----:B------:R-:W-:-:S03]  /*26f0*/  SHF.L.U32 R5, R9, 0x1f, RZ ;  /* 0x0000001f09057819 */ /* 0x000fc600000006ff */
[----:B------:R-:W-:Y:S01]  /*2700*/  VIADD R4, R0, 0x100 ;  /* 0x0000010000047836 */ /* 0x000fe20000000000 */
[----:B------:R-:W1:Y:S02]  /*2710*/  SYNCS.PHASECHK.TRANS64.TRYWAIT P0, [R0+URZ+0xf0], R5 ;  /* 0x0000f005000075a7 */ /* 0x000e6400080011ff */
[----:B-1----:R-:W-:Y:S05]  /*2720*/  @!P0 BRA `(.L_x_43) ;  /* 0x0000008c00188947 */ /* 0x002fea0003800000 */
.L_x_142:
[----:B------:R-:W-:Y:S01]  /*2730*/  ULEA UR5, UR6, UR37, 0x3 ;  /* 0x0000002506057291 */ /* 0x000fe2000f8e18ff */
[----:B------:R-:W-:Y:S02]  /*2740*/  PRMT R4, RZ, 0x654, R4 ;  /* 0x00000654ff047816 */ /* 0x000fe40000000004 */
[----:B-1----:R-:W-:Y:S01]  /*2750*/  SHF.L.U32 R5, R12, 0x1f, RZ ;  /* 0x0000001f0c057819 */ /* 0x002fe200000006ff */
[----:B------:R-:W-:Y:S01]  /*2760*/  UIADD3 UR4, UPT, UPT, UR5, 0xb0, URZ ;  /* 0x000000b005047890 */ /* 0x000fe2000fffe0ff */
[----:B------:R1:W-:Y:S05]  /*2770*/  SYNCS.ARRIVE.TRANS64.RED.A1T0 RZ, [R4+URZ], RZ ;  /* 0x000000ff04ff79a7 */ /* 0x0003ea00081004ff */
[----:B------:R-:W-:Y:S01]  /*2780*/  IMAD.U32 R7, RZ, RZ, UR4 ;  /* 0x00000004ff077e24 */ /* 0x000fe2000f8e00ff */
[----:B------:R-:W2:Y:S04]  /*2790*/  SYNCS.PHASECHK.TRANS64.TRYWAIT P0, [UR5+0xc0], R5 ;  /* 0x0000c005ff0075a7 */ /* 0x000ea80008001105 */
[----:B------:R-:W-:Y:S01]  /*27a0*/  PRMT R6, R2, 0x654, R7 ;  /* 0x0000065402067816 */ /* 0x000fe20000000007 */
[----:B-1----:R-:W-:Y:S01]  /*27b0*/  @!P2 IMAD.MOV.U32 R4, RZ, RZ, 0x10 ;  /* 0x00000010ff04a424 */ /* 0x002fe200078e00ff */
[----:B--2---:R-:W-:Y:S06]  /*27c0*/  @!P0 BRA `(.L_x_44) ;  /* 0x0000008c00048947 */ /* 0x004fec0003800000 */
.L_x_144:
[----:B------:R-:W-:Y:S01]  /*27d0*/  ULEA UR4, UR6, UR37, 0x4 ;  /* 0x0000002506047291 */ /* 0x000fe2000f8e20ff */
[----:B------:R-:W-:Y:S01]  /*27e0*/  SEL R3, R6, R3, !P2 ;  /* 0x0000000306037207 */ /* 0x000fe20005000000 */
[----:B------:R-:W-:Y:S01]  /*27f0*/  UIADD3 UR5, UPT, UPT, UR5, 0xb0, URZ ;  /* 0x000000b005057890 */ /* 0x000fe2000fffe0ff */
[----:B-1----:R-:W-:Y:S01]  /*2800*/  LEA R0, R11, UR37, 0x3 ;  /* 0x000000250b007c11 */ /* 0x002fe2000f8e18ff */
[----:B------:R-:W-:Y:S01]  /*2810*/  UIADD3 UR4, UPT, UPT, UR4, 0x120, URZ ;  /* 0x0000012004047890 */ /* 0x000fe2000fffe0ff */
[----:B------:R-:W-:Y:S01]  /*2820*/  SHF.L.U32 R5, R10, 0x1f, RZ ;  /* 0x0000001f0a057819 */ /* 0x000fe200000006ff */
[----:B------:R1:W-:Y:S01]  /*2830*/  @!P2 SYNCS.ARRIVE.TRANS64.RED RZ, [R3+URZ], R4 ;  /* 0x0000000403ffa9a7 */ /* 0x0003e200080004ff */
[----:B------:R-:W-:Y:S01]  /*2840*/  UIADD3 UR6, UPT, UPT, UR6, 0x1, URZ ;  /* 0x0000000106067890 */ /* 0x000fe2000fffe0ff */
[----:B------:R-:W-:-:S03]  /*2850*/  VIADD R8, R8, 0x1 ;  /* 0x0000000108087836 */ /* 0x000fc60000000000 */
[----:B------:R-:W-:Y:S02]  /*2860*/  UISETP.NE.AND UP0, UPT, UR6, 0x2, UPT ;  /* 0x000000020600788c */ /* 0x000fe4000bf05270 */
[----:B------:R-:W-:Y:S06]  /*2870*/  UGETNEXTWORKID.BROADCAST [UR4], [UR5] ;  /* 0x00000000040073ca */ /* 0x000fec0008000100 */
[----:B------:R-:W-:Y:S01]  /*2880*/  USEL UR4, URZ, 0x1, UP0 ;  /* 0x00000001ff047887 */ /* 0x000fe20008000000 */
[----:B------:R-:W-:Y:S01]  /*2890*/  ISETP.NE.AND P0, PT, R8, 0x2, PT ;  /* 0x000000020800780c */ /* 0x000fe20003f05270 */
[----:B------:R-:W-:Y:S01]  /*28a0*/  USEL UR6, UR6, URZ, UP0 ;  /* 0x000000ff06067287 */ /* 0x000fe20008000000 */
[----:B------:R-:W2:Y:S03]  /*28b0*/  SYNCS.PHASECHK.TRANS64.TRYWAIT P1, [R0+URZ+0xb0], R5 ;  /* 0x0000b005000075a7 */ /* 0x000ea600080211ff */
[----:B------:R-:W-:Y:S01]  /*28c0*/  LOP3.LUT R12, R12, UR4, RZ, 0x3c, !PT ;  /* 0x000000040c0c7c12 */ /* 0x000fe2000f8e3cff */
[----:B-12---:R-:W-:Y:S07]  /*28d0*/  @!P1 BRA `(.L_x_45) ;  /* 0x0000008800d89947 */ /* 0x006fee0003800000 */
.L_x_145:
[C---:B------:R-:W-:Y:S01]  /*28e0*/  LEA R4, R11.reuse, UR37, 0x4 ;  /* 0x000000250b047c11 */ /* 0x040fe2000f8e20ff */
[----:B-1----:R-:W-:Y:S01]  /*28f0*/  VIADD R0, R0, 0xc0 ;  /* 0x000000c000007836 */ /* 0x002fe20000000000 */
[----:B------:R-:W-:Y:S01]  /*2900*/  SEL R8, R8, RZ, P0 ;  /* 0x000000ff08087207 */ /* 0x000fe20000000000 */
[----:B------:R-:W-:-:S03]  /*2910*/  VIADD R11, R11, 0x1 ;  /* 0x000000010b0b7836 */ /* 0x000fc60000000000 */
[----:B------:R-:W1:Y:S01]  /*2920*/  LDS.128 R4, [R4+0x120] ;  /* 0x0001200004047984 */ /* 0x000e620000000c00 */
[----:B------:R-:W-:Y:S02]  /*2930*/  PRMT R0, RZ, 0x654, R0 ;  /* 0x00000654ff007816 */ /* 0x000fe40000000000 */
[C---:B------:R-:W-:Y:S01]  /*2940*/  ISETP.NE.AND P1, PT, R11.reuse, 0x2, PT ;  /* 0x000000020b00780c */ /* 0x040fe20003f25270 */
[----:B------:R-:W-:Y:S01]  /*2950*/  @!PT LDS RZ, [RZ] ;  /* 0x00000000fffff984 */ /* 0x000fe20000000800 */
[----:B------:R-:W-:Y:S01]  /*2960*/  @!PT LDS RZ, [RZ] ;  /* 0x00000000fffff984 */ /* 0x000fe20000000800 */
[----:B------:R-:W-:Y:S01]  /*2970*/  @!PT LDS RZ, [RZ] ;  /* 0x00000000fffff984 */ /* 0x000fe20000000800 */
[----:B------:R-:W-:Y:S01]  /*2980*/  @!PT LDS RZ, [RZ] ;  /* 0x00000000fffff984 */ /* 0x000fe20000000800 */
[----:B------:R2:W-:Y:S06]  /*2990*/  MEMBAR.ALL.CTA ;  /* 0x0000000000007992 */ /* 0x0005ec0000008000 */
[----:B--2---:R-:W2:Y:S01]  /*29a0*/  FENCE.VIEW.ASYNC.S ;  /* 0x00000000000073c6 */ /* 0x004ea20000000000 */
[----:B------:R-:W-:Y:S01]  /*29b0*/  SEL R11, R11, RZ, P1 ;  /* 0x000000ff0b0b7207 */ /* 0x000fe20000800000 */
[----:B--2---:R2:W-:Y:S01]  /*29c0*/  SYNCS.ARRIVE.TRANS64.RED.A1T0 RZ, [R0+URZ], RZ ;  /* 0x000000ff00ff79a7 */ /* 0x0045e200081004ff */
[----:B-1----:R-:W-:-:S02]  /*29d0*/  LOP3.LUT P3, RZ, R6, 0x1, RZ, 0xc0, !PT ;  /* 0x0000000106ff7812 */ /* 0x002fc4000786c0ff */
[----:B------:R-:W-:-:S04]  /*29e0*/  SEL R5, RZ, 0x1, P1 ;  /* 0x00000001ff057807 */ /* 0x000fc80000800000 */
[----:B------:R-:W-:Y:S02]  /*29f0*/  LOP3.LUT R10, R10, R5, RZ, 0x3c, !PT ;  /* 0x000000050a0a7212 */ /* 0x000fe400078e3cff */
[----:B--2---:R-:W-:-:S04]  /*2a00*/  SEL R0, RZ, 0x1, P0 ;  /* 0x00000001ff007807 */ /* 0x004fc80000000000 */
[----:B------:R-:W-:Y:S01]  /*2a10*/  LOP3.LUT R9, R9, R0, RZ, 0x3c, !PT ;  /* 0x0000000009097212 */ /* 0x000fe200078e3cff */
[----:B------:R-:W-:Y:S06]  /*2a20*/  @P3 BRA `(.L_x_46) ;  /* 0xfffffffc002c3947 */ /* 0x000fec000383ffff */
[----:B------:R-:W-:Y:S01]  /*2a30*/  ULEA UR5, UR6, UR37, 0x3 ;  /* 0x0000002506057291 */ /* 0x000fe2000f8e18ff */
[----:B------:R-:W-:-:S08]  /*2a40*/  SHF.L.U32 R3, R12, 0x1f, RZ ;  /* 0x0000001f0c037819 */ /* 0x000fd000000006ff */
[----:B------:R-:W1:Y:S02]  /*2a50*/  SYNCS.PHASECHK.TRANS64 P0, [UR5+0xc0], R3 ;  /* 0x0000c003ff0075a7 */ /* 0x000e640008001005 */
[----:B-1----:R-:W-:Y:S05]  /*2a60*/  @P0 BRA `(.L_x_47) ;  /* 0x0000000000080947 */ /* 0x002fea0003800000 */
[----:B------:R-:W1:Y:S02]  /*2a70*/  SYNCS.PHASECHK.TRANS64.TRYWAIT P0, [UR5+0xc0], R3 ;  /* 0x0000c003ff0075a7 */ /* 0x000e640008001105 */
[----:B-1----:R-:W-:Y:S05]  /*2a80*/  @!P0 BRA `(.L_x_48) ;  /* 0x0000008800808947 */ /* 0x002fea0003800000 */
.L_x_47:
[----:B------:R-:W-:-:S04]  /*2a90*/  UIADD3 UR4, UPT, UPT, UR6, 0x1, URZ ;  /* 0x0000000106047890 */ /* 0x000fc8000fffe0ff */
[----:B------:R-:W-:-:S04]  /*2aa0*/  UISETP.NE.AND UP0, UPT, UR4, 0x2, UPT ;  /* 0x000000020400788c */ /* 0x000fc8000bf05270 */
[----:B------:R-:W-:Y:S02]  /*2ab0*/  USEL UR7, URZ, 0x1, UP0 ;  /* 0x00000001ff077887 */ /* 0x000fe40008000000 */
[----:B------:R-:W-:-:S04]  /*2ac0*/  USEL UR4, UR4, URZ, UP0 ;  /* 0x000000ff04047287 */ /* 0x000fc80008000000 */
[----:B------:R-:W-:Y:S01]  /*2ad0*/  ULEA UR4, UR4, UR37, 0x3 ;  /* 0x0000002504047291 */ /* 0x000fe2000f8e18ff */
[----:B-1----:R-:W-:-:S04]  /*2ae0*/  LOP3.LUT R3, R12, UR7, RZ, 0x3c, !PT ;  /* 0x000000070c037c12 */ /* 0x002fc8000f8e3cff */
[----:B------:R-:W-:-:S04]  /*2af0*/  SHF.L.U32 R0, R3, 0x1f, RZ ;  /* 0x0000001f03007819 */ /* 0x000fc800000006ff */
[----:B------:R-:W1:Y:S02]  /*2b00*/  SYNCS.PHASECHK.TRANS64 P0, [UR4+0xc0], R0 ;  /* 0x0000c000ff0075a7 */ /* 0x000e640008001004 */
[----:B-1----:R-:W-:Y:S05]  /*2b10*/  @P0 EXIT ;  /* 0x000000000000094d */ /* 0x002fea0003800000 */
[----:B------:R-:W-:Y:S02]  /*2b20*/  SHF.L.U32 R3, R3, 0x1f, RZ ;  /* 0x0000001f03037819 */ /* 0x000fe400000006ff */
[----:B------:R-:W-:-:S07]  /*2b30*/  MOV R0, UR4 ;  /* 0x0000000400007c02 */ /* 0x000fce0008000f00 */
.L_x_49:
[----:B-1----:R1:W2:Y:S02]  /*2b40*/  SYNCS.PHASECHK.TRANS64.TRYWAIT P0, [R0+URZ+0xc0], R3 ;  /* 0x0000c003000075a7 */ /* 0x0022a400080011ff */
[----:B--2---:R-:W-:Y:S05]  /*2b50*/  @!P0 NANOSLEEP.SYNCS 0x989680 ;  /* 0x009896800000895d */ /* 0x004fea0003900000 */
[----:B------:R-:W2:Y:S02]  /*2b60*/  @!P0 SYNCS.PHASECHK.TRANS64 P0, [R0+URZ+0xc0], R3 ;  /* 0x0000c003000085a7 */ /* 0x000ea400080010ff */
[----:B--2---:R-:W-:Y:S05]  /*2b70*/  @P0 EXIT ;  /* 0x000000000000094d */ /* 0x004fea0003800000 */
[----:B------:R-:W-:Y:S05]  /*2b80*/  BRA `(.L_x_49) ;  /* 0xfffffffc00ec7947 */ /* 0x000fea000383ffff */
.L_x_42:
[----:B------:R-:W-:-:S09]  /*2b90*/  UISETP.NE.AND UP1, UPT, UR8, URZ, UPT ;  /* 0x000000ff0800728c */ /* 0x000fd2000bf25270 */
[----:B------:R-:W-:Y:S05]  /*2ba0*/  BRA.U UP1, `(.L_x_50) ;  /* 0x0000000d01347547 */ /* 0x000fea000b800000 */
[----:B------:R-:W-:Y:S01]  /*2bb0*/  UMOV UR4, 0x40 ;  /* 0x0000004000047882 */ /* 0x000fe20000000000 */
[----:B------:R-:W-:Y:S01]  /*2bc0*/  NOP ;  /* 0x0000000000007918 */ /* 0x000fe20000000000 */
[----:B------:R-:W-:Y:S01]  /*2bd0*/  ULEA UR4, UR37, UR4, 0x18 ;  /* 0x0000000425047291 */ /* 0x000fe2000f8ec0ff */
[----:B------:R-:W-:Y:S02]  /*2be0*/  UMOV UR5, 0x400 ;  /* 0x0000040000057882 */ /* 0x000fe40000000000 */
[----:B------:R-:W-:-:S06]  /*2bf0*/  ULEA UR37, UR37, UR5, 0x18 ;  /* 0x0000000525257291 */ /* 0x000fcc000f8ec0ff */
[----:B------:R-:W1:Y:S02]  /*2c00*/  LDS.U8 R0, [UR4+0x1c] ;  /* 0x00001c04ff007984 */ /* 0x000e640008000000 */
[----:B-1----:R-:W-:-:S13]  /*2c10*/  ISETP.NE.AND P0, PT, R0, RZ, PT ;  /* 0x000000ff0000720c */ /* 0x002fda0003f05270 */
[----:B------:R-:W-:Y:S05]  /*2c20*/  @P0 BRA `(.L_x_51) ;  /* 0x0000000000580947 */ /* 0x000fea0003800000 */
[----:B------:R-:W-:-:S13]  /*2c30*/  ELECT P0, URZ, PT ;  /* 0x0000000000ff782f */ /* 0x000fda0003800000 */
[----:B------:R-:W-:Y:S05]  /*2c40*/  @!P0 BRA `(.L_x_52) ;  /* 0x0000000000608947 */ /* 0x000fea0003800000 */
[----:B------:R-:W-:Y:S01]  /*2c50*/  UMOV UR5, 0x10 ;  /* 0x0000001000057882 */ /* 0x000fe20000000000 */
[----:B------:R-:W-:Y:S01]  /*2c60*/  HFMA2 R0, -RZ, RZ, 0, 5.9604644775390625e-08 ;  /* 0x00000001ff007431 */ /* 0x000fe200000001ff */
[----:B------:R-:W-:-:S03]  /*2c70*/  MOV R2, 0xffff ;  /* 0x0000ffff00027802 */ /* 0x000fc60000000f00 */
[----:B------:R-:W-:Y:S04]  /*2c80*/  DEPBAR.LE SB1, 0x36 ;  /* 0x00009d800000791a */ /* 0x000fe80000000000 */
[----:B------:R-:W1:Y:S02]  /*2c90*/  UTCATOMSWS.FIND_AND_SET.ALIGN UP0, UR5, UR5 ;  /* 0x00000005000575e3 */ /* 0x000e640008000800 */
[----:B-1----:R-:W-:Y:S01]  /*2ca0*/  MOV R3, UR5 ;  /* 0x0000000500037c02 */ /* 0x002fe20008000f00 */
[----:B------:R-:W-:Y:S06]  /*2cb0*/  BRA.U UP0, `(.L_x_53) ;  /* 0x0000000100187547 */ /* 0x000fec000b800000 */
.L_x_54:
[----:B------:R-:W-:Y:S05]  /*2cc0*/  NANOSLEEP 0x64 ;  /* 0x000000640000795d */ /* 0x000fea0003800000 */
[----:B------:R-:W-:-:S05]  /*2cd0*/  UMOV UR5, 0x10 ;  /* 0x0000001000057882 */ /* 0x000fca0000000000 */
[----:B------:R-:W-:Y:S04]  /*2ce0*/  DEPBAR.LE SB1, 0x36 ;  /* 0x00009d800000791a */ /* 0x000fe80000000000 */
[----:B------:R-:W1:Y:S02]  /*2cf0*/  UTCATOMSWS.FIND_AND_SET.ALIGN UP0, UR5, UR5 ;  /* 0x00000005000575e3 */ /* 0x000e640008000800 */
[----:B-1----:R-:W-:Y:S01]  /*2d00*/  MOV R3, UR5 ;  /* 0x0000000500037c02 */ /* 0x002fe20008000f00 */
[----:B------:R-:W-:Y:S05]  /*2d10*/  BRA.U !UP0, `(.L_x_54) ;  /* 0xfffffffd08e87547 */ /* 0x000fea000b83ffff */
.L_x_53:
[-C--:B------:R-:W-:Y:S02]  /*2d20*/  SHF.L.U32 R2, R2, R3.reuse, RZ ;  /* 0x0000000302027219 */ /* 0x080fe400000006ff */
[----:B------:R-:W-:Y:S01]  /*2d30*/  SHF.L.U32 R0, R0, R3, RZ ;  /* 0x0000000300007219 */ /* 0x000fe200000006ff */
[----:B------:R-:W-:Y:S02]  /*2d40*/  IMAD.SHL.U32 R3, R3, 0x20, RZ ;  /* 0x0000002003037824 */ /* 0x000fe400078e00ff */
[----:B------:R1:W-:Y:S04]  /*2d50*/  ATOMS.OR RZ, [UR4+0x14], R2 ;  /* 0x00001402ffff798c */ /* 0x0003e8000b000004 */
[----:B------:R1:W-:Y:S04]  /*2d60*/  ATOMS.OR RZ, [UR4+0x18], R0 ;  /* 0x00001800ffff798c */ /* 0x0003e8000b000004 */
[----:B------:R1:W-:Y:S01]  /*2d70*/  STS [UR37+0x140], R3 ;  /* 0x00014003ff007988 */ /* 0x0003e20008000825 */
[----:B------:R-:W-:Y:S05]  /*2d80*/  BRA `(.L_x_52) ;  /* 0x0000000000107947 */ /* 0x000fea0003800000 */
.L_x_51:
[----:B------:R-:W-:Y:S02]  /*2d90*/  MOV R0, 0xffffffff ;  /* 0xffffffff00007802 */ /* 0x000fe40000000f00 */
[----:B------:R-:W-:-:S03]  /*2da0*/  MOV R2, 0x2dd0 ;  /* 0x00002dd000027802 */ /* 0x000fc60000000f00 */
[----:B------:R1:W-:Y:S04]  /*2db0*/  STS [UR37+0x140], R0 ;  /* 0x00014000ff007988 */ /* 0x0003e80008000825 */
[----:B-1-3-5:R-:W-:Y:S05]  /*2dc0*/  CALL.REL.NOINC `($__internal_1_$__cuda_sm10x_tcgen05_guardrail_trap_phase_invalid_during_alloc) ;  /* 0x0000008c00947944 */ /* 0x02afea0003c00000 */
.L_x_52:
[----:B------:R-:W-:Y:S05]  /*2dd0*/  WARPSYNC.ALL ;  /* 0x0000000000007948 */ /* 0x000fea0003800000 */
[----:B------:R-:W2:Y:S01]  /*2de0*/  S2UR UR6, SR_CgaCtaId ;  /* 0x00000000000679c3 */ /* 0x000ea20000008800 */
[----:B------:R-:W-:Y:S01]  /*2df0*/  UMOV UR4, 0x400 ;  /* 0x0000040000047882 */ /* 0x000fe20000000000 */
[----:B------:R-:W-:-:S06]  /*2e00*/  NOP ;  /* 0x0000000000007918 */ /* 0x000fcc0000000000 */
[----:B------:R-:W-:Y:S06]  /*2e10*/  BAR.ARV 0x6, 0xa0 ;  /* 0x0182800000007b1d */ /* 0x000fec0000002000 */
[----:B------:R-:W4:Y:S01]  /*2e20*/  LDCU UR7, c[0x0][0x38c] ;  /* 0x00007180ff0777ac */ /* 0x000f220008000800 */
[----:B------:R-:W-:Y:S01]  /*2e30*/  IMAD.MOV.U32 R11, RZ, RZ, 0x1 ;  /* 0x00000001ff0b7424 */ /* 0x000fe200078e00ff */
[----:B------:R-:W-:Y:S01]  /*2e40*/  CS2R R8, SRZ ;  /* 0x0000000000087805 */ /* 0x000fe2000001ff00 */
[----:B------:R-:W-:Y:S01]  /*2e50*/  IMAD.MOV.U32 R10, RZ, RZ, RZ ;  /* 0x000000ffff0a7224 */ /* 0x000fe200078e00ff */
[----:B------:R-:W-:Y:S01]  /*2e60*/  UMOV UR18, URZ ;  /* 0x000000ff00127c82 */ /* 0x000fe20008000000 */
[----:B------:R-:W-:Y:S01]  /*2e70*/  UMOV UR17, URZ ;  /* 0x000000ff00117c82 */ /* 0x000fe20008000000 */
[----:B------:R-:W-:Y:S01]  /*2e80*/  UMOV UR22, 0x0 ;  /* 0x0000000000167882 */ /* 0x000fe20000000000 */
[----:B------:R-:W-:Y:S01]  /*2e90*/  UMOV UR23, 0x8400490 ;  /* 0x0840049000177882 */ /* 0x000fe20000000000 */
[----:B------:R-:W-:Y:S01]  /*2ea0*/  UMOV UR20, 0x0 ;  /* 0x0000000000147882 */ /* 0x000fe20000000000 */
[----:B------:R-:W-:Y:S01]  /*2eb0*/  UMOV UR21, 0x8400490 ;  /* 0x0840049000157882 */ /* 0x000fe20000000000 */
[----:B--2---:R-:W-:Y:S01]  /*2ec0*/  ULEA UR6, UR6, UR4, 0x18 ;  /* 0x0000000406067291 */ /* 0x004fe2000f8ec0ff */
[----:B------:R-:W2:Y:S03]  /*2ed0*/  LDCU UR4, c[0x0][0x38c] ;  /* 0x00007180ff0477ac */ /* 0x000ea60008000800 */
[----:B------:R-:W-:-:S02]  /*2ee0*/  UIADD3 UR11, UPT, UPT, UR6, 0xc400, URZ ;  /* 0x0000c400060b7890 */ /* 0x000fc4000fffe0ff */
[----:B----4-:R-:W-:-:S03]  /*2ef0*/  UIADD3 UR7, UPT, UPT, UR7, 0x3f, URZ ;  /* 0x0000003f07077890 */ /* 0x010fc6000fffe0ff */
[----:B-1----:R-:W1:Y:S01]  /*2f00*/  LDS R0, [UR6+0x140] ;  /* 0x00014006ff007984 */ /* 0x002e620008000800 */
[----:B------:R-:W-:Y:S02]  /*2f10*/  UIADD3 UR12, UPT, UPT, UR6, 0x18400, URZ ;  /* 0x00018400060c7890 */ /* 0x000fe4000fffe0ff */
[----:B------:R-:W-:Y:S02]  /*2f20*/  USHF.R.S32.HI UR5, URZ, 0x1f, UR7 ;  /* 0x0000001fff057899 */ /* 0x000fe40008011407 */
[----:B------:R-:W-:Y:S02]  /*2f30*/  USHF.R.U32.HI UR11, URZ, 0x4, UR11 ;  /* 0x00000004ff0b7899 */ /* 0x000fe4000801160b */
[----:B------:R-:W-:Y:S02]  /*2f40*/  ULEA.HI UR5, UR5, UR7, URZ, 0x6 ;  /* 0x0000000705057291 */ /* 0x000fe4000f8f30ff */
[----:B------:R-:W-:Y:S02]  /*2f50*/  USHF.R.U32.HI UR12, URZ, 0x4, UR12 ;  /* 0x00000004ff0c7899 */ /* 0x000fe4000801160c */
[----:B------:R-:W-:-:S02]  /*2f60*/  USHF.R.S32.HI UR5, URZ, 0x6, UR5 ;  /* 0x00000006ff057899 */ /* 0x000fc40008011405 */
[----:B------:R-:W-:Y:S02]  /*2f70*/  ULOP3.LUT UR11, UR11, 0x3fff, URZ, 0xc0, !UPT ;  /* 0x00003fff0b0b7892 */ /* 0x000fe4000f8ec0ff */
[----:B------:R-:W-:Y:S02]  /*2f80*/  UISETP.LT.AND UP0, UPT, UR5, 0x1, UPT ;  /* 0x000000010500788c */ /* 0x000fe4000bf01270 */
[----:B------:R-:W-:Y:S02]  /*2f90*/  ULOP3.LUT UR12, UR12, 0x3fff, URZ, 0xc0, !UPT ;  /* 0x00003fff0c0c7892 */ /* 0x000fe4000f8ec0ff */
[----:B------:R-:W-:Y:S02]  /*2fa0*/  USEL UR10, UR5, 0x1, !UP0 ;  /* 0x00000001050a7887 */ /* 0x000fe4000c000000 */
[----:B------:R-:W-:Y:S02]  /*2fb0*/  ULOP3.LUT UR11, UR11, 0x10000, URZ, 0xfc, !UPT ;  /* 0x000100000b0b7892 */ /* 0x000fe4000f8efcff */
[----:B------:R-:W-:-:S02]  /*2fc0*/  ULOP3.LUT UR12, UR12, 0x10000, URZ, 0xfc, !UPT ;  /* 0x000100000c0c7892 */ /* 0x000fc4000f8efcff */
[----:B------:R-:W-:Y:S02]  /*2fd0*/  UIADD3 UR10, UPT, UPT, -UR10, URZ, URZ ;  /* 0x000000ff0a0a7290 */ /* 0x000fe4000fffe1ff */
[----:B--2---:R-:W-:Y:S01]  /*2fe0*/  UISETP.GE.AND UP3, UPT, UR4, 0x1, UPT ;  /* 0x000000010400788c */ /* 0x004fe2000bf66270 */
[----:B-1----:R-:W-:-:S15]  /*2ff0*/  R2UR UR19, R0 ;  /* 0x00000000001372ca */ /* 0x002fde00000e0000 */
.L_x_61:
[----:B------:R-:W-:Y:S02]  /*3000*/  LEA R0, R10, UR6, 0x3 ;  /* 0x000000060a007c11 */ /* 0x000fe4000f8e18ff */
[----:B------:R-:W-:Y:S02]  /*3010*/  SHF.L.U32 R5, R9, 0x1f, RZ ;  /* 0x0000001f09057819 */ /* 0x000fe400000006ff */
[----:B------:R-:W-:Y:S01]  /*3020*/  PLOP3.LUT P0, PT, PT, PT, UP3, 0x80, 0x8 ;  /* 0x000000000008781c */ /* 0x000fe20003f0f038 */
[----:B------:R-:W-:Y:S01]  /*3030*/  VIADD R3, R0, 0xc0 ;  /* 0x000000c000037836 */ /* 0x000fe20000000000 */
[----:B-1----:R-:W1:Y:S02]  /*3040*/  SYNCS.PHASECHK.TRANS64.TRYWAIT P1, [R0+URZ+0xb0], R5 ;  /* 0x0000b005000075a7 */ /* 0x002e6400080211ff */
[----:B-1--4-:R-:W-:Y:S09]  /*3050*/  @!P1 BRA `(.L_x_55) ;  /* 0x0000008400249947 */ /* 0x012ff20003800000 */
.L_x_147:
[----:B------:R-:W-:Y:S01]  /*3060*/  LEA R4, R10, UR6, 0x4 ;  /* 0x000000060a047c11 */ /* 0x000fe2000f8e20ff */
[----:B------:R-:W-:Y:S01]  /*3070*/  @UP3 ULEA UR4, UR17, UR6, 0x3 ;  /* 0x0000000611043291 */ /* 0x000fe2000f8e18ff */
[----:B------:R-:W-:Y:S01]  /*3080*/  PLOP3.LUT P2, PT, PT, PT, PT, 0x80, 0x8 ;  /* 0x000000000008781c */ /* 0x000fe20003f4f070 */
[----:B------:R-:W-:Y:S01]  /*3090*/  ULEA UR8, UR18, UR6, 0x3 ;  /* 0x0000000612087291 */ /* 0x000fe2000f8e18ff */
[----:B------:R-:W-:Y:S01]  /*30a0*/  PRMT R3, RZ, 0x654, R3 ;  /* 0x00000654ff037816 */ /* 0x000fe20000000003 */
[----:B------:R-:W-:Y:S01]  /*30b0*/  ULEA UR9, UR18, UR19, 0x8 ;  /* 0x0000001312097291 */ /* 0x000fe2000f8e40ff */
[----:B-1----:R-:W1:Y:S01]  /*30c0*/  LDS.128 R4, [R4+0x120] ;  /* 0x0001200004047984 */ /* 0x002e620000000c00 */
[----:B------:R-:W-:Y:S02]  /*30d0*/  @P0 SHF.L.U32 R2, R8, 0x1f, RZ ;  /* 0x0000001f08020819 */ /* 0x000fe400000006ff */
[----:B------:R-:W-:Y:S01]  /*30e0*/  SHF.L.U32 R0, R11, 0x1f, RZ ;  /* 0x0000001f0b007819 */ /* 0x000fe200000006ff */
[----:B------:R-:W-:Y:S01]  /*30f0*/  @!PT LDS RZ, [RZ] ;  /* 0x00000000fffff984 */ /* 0x000fe20000000800 */
[----:B------:R-:W-:Y:S01]  /*3100*/  @!PT LDS RZ, [RZ] ;  /* 0x00000000fffff984 */ /* 0x000fe20000000800 */
[----:B------:R-:W-:Y:S01]  /*3110*/  @!PT LDS RZ, [RZ] ;  /* 0x00000000fffff984 */ /* 0x000fe20000000800 */
[----:B------:R-:W-:Y:S01]  /*3120*/  @!PT LDS RZ, [RZ] ;  /* 0x00000000fffff984 */ /* 0x000fe20000000800 */
[----:B------:R2:W-:Y:S06]  /*3130*/  MEMBAR.ALL.CTA ;  /* 0x0000000000007992 */ /* 0x0005ec0000008000 */
[----:B--2---:R-:W2:Y:S02]  /*3140*/  FENCE.VIEW.ASYNC.S ;  /* 0x00000000000073c6 */ /* 0x004ea40000000000 */
[----:B--2---:R2:W-:Y:S01]  /*3150*/  SYNCS.ARRIVE.TRANS64.RED.A1T0 RZ, [R3+URZ], RZ ;  /* 0x000000ff03ff79a7 */ /* 0x0045e200081004ff */
[----:B------:R2:W4:Y:S01]  /*3160*/  @P0 SYNCS.PHASECHK.TRANS64.TRYWAIT P2, [UR4], R2 ;  /* 0x00000002ff0005a7 */ /* 0x0005220008041104 */
[----:B-1----:R-:W-:Y:S01]  /*3170*/  LOP3.LUT P1, RZ, R6, 0x1, RZ, 0xc0, !PT ;  /* 0x0000000106ff7812 */ /* 0x002fe2000782c0ff */
[----:B------:R-:W1:Y:S02]  /*3180*/  SYNCS.PHASECHK.TRANS64.TRYWAIT P0, [UR8+0xe0], R0 ;  /* 0x0000e000ff0075a7 */ /* 0x000e640008001108 */
[----:B-12-4-:R-:W-:Y:S10]  /*3190*/  @!P0 BRA `(.L_x_56) ;  /* 0x0000008000e88947 */ /* 0x016ff40003800000 */
.L_x_149:
[----:B------:R-:W-:Y:S01]  /*31a0*/  IADD3 R10, PT, PT, R10, 0x1, RZ ;  /* 0x000000010a0a7810 */ /* 0x000fe20007ffe0ff */
[----:B------:R-:W-:Y:S06]  /*31b0*/  BRA.U !UP3, `(.L_x_57) ;  /* 0x000000010b987547 */ /* 0x000fec000b800000 */
[----:B------:R-:W-:Y:S01]  /*31c0*/  UPLOP3.LUT UP4, UPT, UPT, UPT, UPT, 0x40, 0x4 ;  /* 0x000000000004789c */ /* 0x000fe20003f8e870 */
[----:B------:R-:W-:Y:S01]  /*31d0*/  UMOV UR16, UR10 ;  /* 0x0000000a00107c82 */ /* 0x000fe20008000000 */
[----:B------:R-:W-:Y:S01]  /*31e0*/  UMOV UR15, UR5 ;  /* 0x00000005000f7c82 */ /* 0x000fe20008000000 */
[----:B------:R-:W-:-:S08]  /*31f0*/  UMOV UR14, UR17 ;  /* 0x00000011000e7c82 */ /* 0x000fd00008000000 */
.L_x_60:
[----:B------:R-:W-:Y:S02]  /*3200*/  UIADD3 UR16, UPT, UPT, UR16, 0x1, URZ ;  /* 0x0000000110107890 */ /* 0x000fe4000fffe0ff */
[----:B--2---:R-:W-:Y:S02]  /*3210*/  ULEA UR7, UR14, UR6, 0x3 ;  /* 0x000000060e077291 */ /* 0x004fe4000f8e18ff */
[----:B------:R-:W-:Y:S01]  /*3220*/  UISETP.NE.AND UP0, UPT, UR16, URZ, UPT ;  /* 0x000000ff1000728c */ /* 0x000fe2000bf05270 */
[----:B----4-:R-:W-:Y:S10]  /*3230*/  @P2 BRA `(.L_x_58) ;  /* 0x00000000000c2947 */ /* 0x010ff40003800000 */
[----:B-1----:R-:W-:Y:S04]  /*3240*/  SHF.L.U32 R3, R8, 0x1f, RZ ;  /* 0x0000001f08037819 */ /* 0x002fe800000006ff */
[----:B------:R-:W1:Y:S02]  /*3250*/  SYNCS.PHASECHK.TRANS64.TRYWAIT P0, [UR7], R3 ;  /* 0x00000003ff0075a7 */ /* 0x000e640008001107 */
[----:B-1----:R-:W-:Y:S05]  /*3260*/  @!P0 BRA `(.L_x_59) ;  /* 0x0000008000cc8947 */ /* 0x002fea0003800000 */
.L_x_58:
[----:B------:R-:W-:Y:S01]  /*3270*/  UISETP.NE.AND UP1, UPT, UR15, 0x1, UPT ;  /* 0x000000010f00788c */ /* 0x000fe2000bf25270 */
[----:B------:R-:W-:Y:S01]  /*3280*/  PLOP3.LUT P2, PT, PT, PT, PT, 0x80, 0x8 ;  /* 0x000000000008781c */ /* 0x000fe20003f4f070 */
[----:B------:R-:W-:Y:S02]  /*3290*/  UIADD3 UR17, UPT, UPT, UR14, 0x1, URZ ;  /* 0x000000010e117890 */ /* 0x000fe4000fffe0ff */
[----:B------:R-:W-:Y:S02]  /*32a0*/  ULEA UR24, UR14, UR12, 0xa ;  /* 0x0000000c0e187291 */ /* 0x000fe4000f8e50ff */
[----:B------:R-:W-:Y:S01]  /*32b0*/  UISETP.NE.AND UP2, UPT, UR17, 0x6, UPT ;  /* 0x000000061100788c */ /* 0x000fe2000bf45270 */
[----:B------:R-:W-:Y:S01]  /*32c0*/  PLOP3.LUT P0, PT, PT, PT, UP1, 0x80, 0x8 ;  /* 0x000000000008781c */ /* 0x000fe20003f0f018 */
[----:B------:R-:W-:Y:S02]  /*32d0*/  ULEA UR26, UR14, UR11, 0x9 ;  /* 0x0000000b0e1a7291 */ /* 0x000fe4000f8e48ff */
[----:B------:R-:W-:Y:S02]  /*32e0*/  USEL UR13, URZ, 0x1, UP2 ;  /* 0x00000001ff0d7887 */ /* 0x000fe40009000000 */
[----:B------:R-:W-:Y:S02]  /*32f0*/  USEL UR17, UR17, URZ, UP2 ;  /* 0x000000ff11117287 */ /* 0x000fe40009000000 */
[----:B------:R-:W-:Y:S02]  /*3300*/  UIADD3 UR30, UPT, UPT, UR24, 0x2, URZ ;  /* 0x00000002181e7890 */ /* 0x000fe4000fffe0ff */
[----:B------:R-:W-:Y:S01]  /*3310*/  @UP1 ULEA UR4, UR17, UR6, 0x3 ;  /* 0x0000000611041291 */ /* 0x000fe2000f8e18ff */
[----:B------:R-:W-:Y:S01]  /*3320*/  LOP3.LUT R8, R8, UR13, RZ, 0x3c, !PT ;  /* 0x0000000d08087c12 */ /* 0x000fe2000f8e3cff */
[----:B------:R-:W-:Y:S02]  /*3330*/  UIADD3 UR28, UPT, UPT, UR26, 0x2, URZ ;  /* 0x000000021a1c7890 */ /* 0x000fe4000fffe0ff */
[----:B------:R-:W-:Y:S01]  /*3340*/  UIADD3 UR7, UPT, UPT, UR7, 0x30, URZ ;  /* 0x0000003007077890 */ /* 0x000fe2000fffe0ff */
[----:B-1----:R-:W-:Y:S01]  /*3350*/  @P0 SHF.L.U32 R0, R8, 0x1f, RZ ;  /* 0x0000001f08000819 */ /* 0x002fe200000006ff */
[----:B------:R-:W-:Y:S01]  /*3360*/  UMOV UR25, 0x80004020 ;  /* 0x8000402000197882 */ /* 0x000fe20000000000 */
[----:B------:R-:W-:Y:S01]  /*3370*/  UMOV UR27, 0x80004020 ;  /* 0x80004020001b7882 */ /* 0x000fe20000000000 */
[----:B------:R-:W-:Y:S01]  /*3380*/  UMOV UR31, 0x80004020 ;  /* 0x80004020001f7882 */ /* 0x000fe20000000000 */
[----:B------:R2:W4:Y:S01]  /*3390*/  @P0 SYNCS.PHASECHK.TRANS64.TRYWAIT P2, [UR4], R0 ;  /* 0x00000000ff0005a7 */ /* 0x0005220008041104 */
[----:B------:R-:W-:Y:S01]  /*33a0*/  UIADD3 UR15, UPT, UPT, UR15, -0x1, URZ ;  /* 0xffffffff0f0f7890 */ /* 0x000fe2000fffe0ff */
[----:B------:R2:W-:Y:S01]  /*33b0*/  UTCQMMA gdesc[UR26], gdesc[UR24], tmem[UR9], tmem[UR22], idesc[UR23], UP4 ;  /* 0x00ff16181a0075ea */ /* 0x0005e2000a000309 */
[----:B------:R-:W-:Y:S01]  /*33c0*/  UPLOP3.LUT UP4, UPT, UPT, UPT, UPT, 0x80, 0x8 ;  /* 0x000000000008789c */ /* 0x000fe20003f8f070 */
[----:B------:R-:W-:Y:S01]  /*33d0*/  UMOV UR29, 0x80004020 ;  /* 0x80004020001d7882 */ /* 0x000fe20000000000 */
[----:B------:R-:W-:Y:S01]  /*33e0*/  UMOV UR14, UR17 ;  /* 0x00000011000e7c82 */ /* 0x000fe20008000000 */
[----:B------:R2:W-:Y:S01]  /*33f0*/  UTCQMMA gdesc[UR28], gdesc[UR30], tmem[UR9], tmem[UR20], idesc[UR21], UPT ;  /* 0x00ff141e1c0075ea */ /* 0x0005e2000b800309 */
[----:B------:R2:W-:Y:S01]  /*3400*/  UTCBAR [UR7], URZ ;  /* 0x000000ff070073e9 */ /* 0x0005e200080000ff */
[----:B------:R-:W-:Y:S06]  /*3410*/  BRA.U UP0, `(.L_x_60) ;  /* 0xfffffffd00787547 */ /* 0x000fec000b83ffff */
.L_x_57:
[----:B------:R-:W-:Y:S01]  /*3420*/  UIADD3 UR18, UPT, UPT, UR18, 0x1, URZ ;  /* 0x0000000112127890 */ /* 0x000fe2000fffe0ff */
[C---:B------:R-:W-:Y:S01]  /*3430*/  ISETP.NE.AND P0, PT, R10.reuse, 0x2, PT ;  /* 0x000000020a00780c */ /* 0x040fe20003f05270 */
[----:B------:R-:W-:Y:S02]  /*3440*/  UIADD3 UR8, UPT, UPT, UR8, 0xd0, URZ ;  /* 0x000000d008087890 */ /* 0x000fe4000fffe0ff */
[----:B------:R-:W-:Y:S01]  /*3450*/  UISETP.NE.AND UP0, UPT, UR18, 0x2, UPT ;  /* 0x000000021200788c */ /* 0x000fe2000bf05270 */
[----:B-12---:R-:W-:Y:S02]  /*3460*/  SEL R0, RZ, 0x1, P0 ;  /* 0x00000001ff007807 */ /* 0x006fe40000000000 */
[----:B------:R-:W-:Y:S01]  /*3470*/  SEL R10, R10, RZ, P0 ;  /* 0x000000ff0a0a7207 */ /* 0x000fe20000000000 */
[----:B------:R-:W-:Y:S01]  /*3480*/  USEL UR4, URZ, 0x1, UP0 ;  /* 0x00000001ff047887 */ /* 0x000fe20008000000 */
[----:B------:R-:W-:Y:S01]  /*3490*/  LOP3.LUT R9, R9, R0, RZ, 0x3c, !PT ;  /* 0x0000000009097212 */ /* 0x000fe200078e3cff */
[----:B------:R-:W-:Y:S01]  /*34a0*/  USEL UR18, UR18, URZ, UP0 ;  /* 0x000000ff12127287 */ /* 0x000fe20008000000 */
[----:B------:R1:W-:Y:S03]  /*34b0*/  UTCBAR [UR8], URZ ;  /* 0x000000ff080073e9 */ /* 0x0003e600080000ff */
[----:B------:R-:W-:Y:S01]  /*34c0*/  LOP3.LUT R11, R11, UR4, RZ, 0x3c, !PT ;  /* 0x000000040b0b7c12 */ /* 0x000fe2000f8e3cff */
[----:B------:R-:W-:Y:S07]  /*34d0*/  @P1 BRA `(.L_x_61) ;  /* 0xfffffff800c81947 */ /* 0x000fee000383ffff */
[----:B------:R-:W2:Y:S01]  /*34e0*/  S2UR UR4, SR_CgaCtaId ;  /* 0x00000000000479c3 */ /* 0x000ea20000008800 */
[----:B------:R-:W-:Y:S01]  /*34f0*/  ELECT P0, URZ, PT ;  /* 0x0000000000ff782f */ /* 0x000fe20003800000 */
[----:B------:R-:W-:Y:S01]  /*3500*/  IMAD.MOV.U32 R0, RZ, RZ, 0x1 ;  /* 0x00000001ff007424 */ /* 0x000fe200078e00ff */
[----:B------:R-:W-:Y:S01]  /*3510*/  UIADD3 UR6, UPT, UPT, UR6, 0xe0, URZ ;  /* 0x000000e006067890 */ /* 0x000fe2000fffe0ff */
[----:B------:R-:W-:Y:S01]  /*3520*/  SHF.L.U32 R3, R11, 0x1f, RZ ;  /* 0x0000001f0b037819 */ /* 0x000fe200000006ff */
[----:B------:R-:W-:-:S03]  /*3530*/  UMOV UR5, 0x40 ;  /* 0x0000004000057882 */ /* 0x000fc60000000000 */
[----:B------:R-:W-:Y:S01]  /*3540*/  UVIRTCOUNT.DEALLOC.SMPOOL 0x80 ;  /* 0x000000800000784c */ /* 0x000fe20000000000 */
[----:B--2---:R-:W-:Y:S02]  /*3550*/  ULEA UR4, UR4, UR5, 0x18 ;  /* 0x0000000504047291 */ /* 0x004fe4000f8ec0ff */
[----:B------:R-:W-:-:S07]  /*3560*/  ULEA UR5, UR18, UR6, 0x3 ;  /* 0x0000000612057291 */ /* 0x000fce000f8e18ff */
[----:B------:R2:W-:Y:S02]  /*3570*/  @P0 STS.U8 [UR4+0x1c], R0 ;  /* 0x00001c00ff000988 */ /* 0x0005e40008000004 */
[----:B------:R-:W3:Y:S02]  /*3580*/  SYNCS.PHASECHK.TRANS64.TRYWAIT P0, [UR5], R3 ;  /* 0x00000003ff0075a7 */ /* 0x000ee40008001105 */
[----:B--23--:R-:W-:Y:S05]  /*3590*/  @!P0 BRA `(.L_x_62) ;  /* 0x0000008000188947 */ /* 0x00cfea0003800000 */
.L_x_152:
[----:B------:R-:W-:-:S04]  /*35a0*/  UIADD3 UR7, UPT, UPT, UR18, 0x1, URZ ;  /* 0x0000000112077890 */ /* 0x000fc8000fffe0ff */
[----:B------:R-:W-:-:S04]  /*35b0*/  UISETP.NE.AND UP0, UPT, UR7, 0x2, UPT ;  /* 0x000000020700788c */ /* 0x000fc8000bf05270 */
[----:B------:R-:W-:Y:S02]  /*35c0*/  USEL UR5, URZ, 0x1, UP0 ;  /* 0x00000001ff057887 */ /* 0x000fe40008000000 */
[----:B------:R-:W-:-:S04]  /*35d0*/  USEL UR7, UR7, URZ, UP0 ;  /* 0x000000ff07077287 */ /* 0x000fc80008000000 */
[----:B------:R-:W-:Y:S01]  /*35e0*/  ULEA UR7, UR7, UR6, 0x3 ;  /* 0x0000000607077291 */ /* 0x000fe2000f8e18ff */
[----:B--2---:R-:W-:-:S04]  /*35f0*/  LOP3.LUT R3, R11, UR5, RZ, 0x3c, !PT ;  /* 0x000000050b037c12 */ /* 0x004fc8000f8e3cff */
[----:B------:R-:W-:-:S04]  /*3600*/  SHF.L.U32 R3, R3, 0x1f, RZ ;  /* 0x0000001f03037819 */ /* 0x000fc800000006ff */
[----:B------:R-:W2:Y:S02]  /*3610*/  SYNCS.PHASECHK.TRANS64.TRYWAIT P0, [UR7], R3 ;  /* 0x00000003ff0075a7 */ /* 0x000ea40008001107 */
[----:B--2---:R-:W-:Y:S05]  /*3620*/  @!P0 BRA `(.L_x_63) ;  /* 0x00000080000c8947 */ /* 0x004fea0003800000 */
.L_x_154:
[----:B------:R-:W-:Y:S01]  /*3630*/  NOP ;  /* 0x0000000000007918 */ /* 0x000fe20000000000 */
[----:B--2---:R-:W2:Y:S01]  /*3640*/  LDS R0, [UR4+0x14] ;  /* 0x00001404ff007984 */ /* 0x004ea20008000800 */
[----:B------:R-:W-:Y:S01]  /*3650*/  ULOP3.LUT UR6, UR19, 0xffff, URZ, 0xc0, !UPT ;  /* 0x0000ffff13067892 */ /* 0x000fe2000f8ec0ff */
[----:B-1----:R-:W-:Y:S01]  /*3660*/  UMOV UR8, 0xffff ;  /* 0x0000ffff00087882 */ /* 0x002fe20000000000 */
[----:B------:R-:W-:Y:S02]  /*3670*/  UMOV UR5, 0x1 ;  /* 0x0000000100057882 */ /* 0x000fe40000000000 */
[----:B------:R-:W-:-:S04]  /*3680*/  USHF.R.U32.HI UR6, URZ, 0x5, UR6 ;  /* 0x00000005ff067899 */ /* 0x000fc80008011606 */
[----:B------:R-:W-:Y:S02]  /*3690*/  USHF.L.U32 UR8, UR8, UR6, URZ ;  /* 0x0000000608087299 */ /* 0x000fe400080006ff */
[----:B------:R-:W-:-:S04]  /*36a0*/  USHF.L.U32 UR5, UR5, UR6, URZ ;  /* 0x0000000605057299 */ /* 0x000fc800080006ff */
[----:B--2---:R-:W-:-:S04]  /*36b0*/  LOP3.LUT R0, R0, UR8, RZ, 0xc0, !PT ;  /* 0x0000000800007c12 */ /* 0x004fc8000f8ec0ff */
[----:B------:R-:W-:-:S13]  /*36c0*/  ISETP.NE.AND P0, PT, R0, UR8, PT ;  /* 0x0000000800007c0c */ /* 0x000fda000bf05270 */
[----:B------:R-:W-:Y:S05]  /*36d0*/  @P0 BRA `(.L_x_64) ;  /* 0x0000000000580947 */ /* 0x000fea0003800000 */
[----:B------:R-:W1:Y:S02]  /*36e0*/  LDS R0, [UR4+0x18] ;  /* 0x00001804ff007984 */ /* 0x000e640008000800 */
[----:B-1----:R-:W-:-:S04]  /*36f0*/  LOP3.LUT R0, R0, UR5, RZ, 0xc0, !PT ;  /* 0x0000000500007c12 */ /* 0x002fc8000f8ec0ff */
[----:B------:R-:W-:-:S13]  /*3700*/  ISETP.NE.AND P0, PT, R0, UR5, PT ;  /* 0x0000000500007c0c */ /* 0x000fda000bf05270 */
[----:B------:R-:W-:Y:S05]  /*3710*/  @P0 BRA `(.L_x_65) ;  /* 0x00000000003c0947 */ /* 0x000fea0003800000 */
[----:B------:R-:W1:Y:S01]  /*3720*/  S2R R2, SR_LANEID ;  /* 0x0000000000027919 */ /* 0x000e620000000000 */
[----:B------:R-:W-:Y:S01]  /*3730*/  ULOP3.LUT UR8, URZ, UR8, URZ, 0x33, !UPT ;  /* 0x00000008ff087292 */ /* 0x000fe2000f8e33ff */
[----:B------:R-:W-:Y:S01]  /*3740*/  LOP3.LUT R4, RZ, UR5, RZ, 0x33, !PT ;  /* 0x00000005ff047c12 */ /* 0x000fe2000f8e33ff */
[----:B------:R-:W-:Y:S02]  /*3750*/  VOTEU.ANY UR7, UPT, PT ;  /* 0x0000000000077886 */ /* 0x000fe400038e0100 */
[----:B------:R-:W-:Y:S01]  /*3760*/  UFLO.U32 UR7, UR7 ;  /* 0x00000007000772bd */ /* 0x000fe200080e0000 */
[----:B------:R-:W2:Y:S01]  /*3770*/  REDUX UR5, R4 ;  /* 0x00000000040573c4 */ /* 0x000ea20000000000 */
[----:B------:R-:W-:-:S06]  /*3780*/  IMAD.U32 R0, RZ, RZ, UR8 ;  /* 0x00000008ff007e24 */ /* 0x000fcc000f8e00ff */
[----:B------:R3:W-:Y:S01]  /*3790*/  UTCATOMSWS.AND URZ, UR8 ;  /* 0x0000000800ff79e3 */ /* 0x0007e20008000000 */
[----:B------:R-:W4:Y:S01]  /*37a0*/  REDUX UR6, R0 ;  /* 0x00000000000673c4 */ /* 0x000f220000000000 */
[----:B-1----:R-:W-:Y:S01]  /*37b0*/  ISETP.EQ.U32.AND P0, PT, R2, UR7, PT ;  /* 0x0000000702007c0c */ /* 0x002fe2000bf02070 */
[----:B--2---:R-:W-:Y:S01]  /*37c0*/  IMAD.U32 R2, RZ, RZ, UR5 ;  /* 0x00000005ff027e24 */ /* 0x004fe2000f8e00ff */
[----:B----4-:R-:W-:-:S11]  /*37d0*/  MOV R3, UR6 ;  /* 0x0000000600037c02 */ /* 0x010fd60008000f00 */
[----:B------:R3:W-:Y:S04]  /*37e0*/  @P0 ATOMS.AND RZ, [UR4+0x14], R3 ;  /* 0x00001403ffff098c */ /* 0x0007e8000a800004 */
[----:B------:R3:W-:Y:S01]  /*37f0*/  @P0 ATOMS.AND RZ, [UR4+0x18], R2 ;  /* 0x00001802ffff098c */ /* 0x0007e2000a800004 */
[----:B------:R-:W-:Y:S05]  /*3800*/  BRA `(.L_x_66) ;  /* 0x0000000000147947 */ /* 0x000fea0003800000 */
.L_x_65:
[----:B------:R-:W-:Y:S02]  /*3810*/  MOV R2, 0x3830 ;  /* 0x0000383000027802 */ /* 0x000fe40000000f00 */
[----:B----45:R-:W-:Y:S05]  /*3820*/  CALL.REL.NOINC `($__internal_0_$__cuda_sm10x_tcgen05_guardrail_trap_col_being_dealloced_not_returned_by_alloc) ;  /* 0x0000008000f07944 */ /* 0x030fea0003c00000 */
[----:B------:R-:W-:Y:S05]  /*3830*/  BRA `(.L_x_66) ;  /* 0x0000000000087947 */ /* 0x000fea0003800000 */
.L_x_64:
[----:B------:R-:W-:Y:S02]  /*3840*/  MOV R2, 0x3860 ;  /* 0x0000386000027802 */ /* 0x000fe40000000f00 */
[----:B----45:R-:W-:Y:S05]  /*3850*/  CALL.REL.NOINC `($__internal_2_$__cuda_sm10x_tcgen05_guardrail_trap_unallocated_columns_being_dealloced) ;  /* 0x0000008000fc7944 */ /* 0x030fea0003c00000 */
.L_x_66:
[----:B------:R-:W-:Y:S01]  /*3860*/  NOP ;  /* 0x0000000000007918 */ /* 0x000fe20000000000 */
[----:B---3--:R-:W-:Y:S05]  /*3870*/  EXIT ;  /* 0x000000000000794d */ /* 0x008fea0003800000 */
.L_x_50:
[----:B------:R-:W-:-:S09]  /*3880*/  UISETP.NE.OR UP2, UPT, UR8, 0x3, !UP2 ;  /* 0x000000030800788c */ /* 0x000fd2000d745670 */
[----:B------:R-:W-:Y:S05]  /*3890*/  BRA.U UP2, `(.L_x_67) ;  /* 0x0000001102147547 */ /* 0x000fea000b800000 */
[----:B------:R-:W1:Y:S01]  /*38a0*/  LDC R0, c[0x0][0xb30] ;  /* 0x0002cc00ff007b82 */ /* 0x000e620000000800 */
[----:B------:R-:W2:Y:S01]  /*38b0*/  LDCU.64 UR8, c[0x0][0x888] ;  /* 0x00011100ff0877ac */ /* 0x000ea20008000a00 */
[----:B------:R-:W-:Y:S02]  /*38c0*/  HFMA2 R29, -RZ, RZ, 0, 0 ;  /* 0x00000000ff1d7431 */ /* 0x000fe400000001ff */
[----:B------:R-:W-:Y:S01]  /*38d0*/  IMAD.MOV.U32 R31, RZ, RZ, 0x1 ;  /* 0x00000001ff1f7424 */ /* 0x000fe200078e00ff */
[----:B------:R-:W-:Y:S01]  /*38e0*/  MOV R23, 0x2000 ;  /* 0x0000200000177802 */ /* 0x000fe20000000f00 */
[----:B------:R-:W4:Y:S01]  /*38f0*/  LDCU.64 UR4, c[0x0][0x890] ;  /* 0x00011200ff0477ac */ /* 0x000f220008000a00 */
[----:B------:R-:W-:Y:S01]  /*3900*/  IMAD.MOV.U32 R30, RZ, RZ, RZ ;  /* 0x000000ffff1e7224 */ /* 0x000fe200078e00ff */
[----:B------:R-:W3:Y:S01]  /*3910*/  LDC R19, c[0x0][0x370] ;  /* 0x0000dc00ff137b82 */ /* 0x000ee20000000800 */
[----:B------:R-:W-:Y:S01]  /*3920*/  UMOV UR7, 0x400 ;  /* 0x0000040000077882 */ /* 0x000fe20000000000 */
[----:B------:R-:W-:-:S02]  /*3930*/  UPLOP3.LUT UP1, UPT, UPT, UPT, UPT, 0x40, 0x4 ;  /* 0x000000000004789c */ /* 0x000fc40003f2e870 */
[----:B------:R-:W-:-:S04]  /*3940*/  ULEA UR7, UR37, UR7, 0x18 ;  /* 0x0000000725077291 */ /* 0x000fc8000f8ec0ff */
[----:B------:R-:W3:Y:S01]  /*3950*/  LDC R2, c[0x0][0xb0c] ;  /* 0x0002c300ff027b82 */ /* 0x000ee20000000800 */
[----:B------:R-:W-:Y:S02]  /*3960*/  UIADD3 UR13, UPT, UPT, UR7, 0x78, URZ ;  /* 0x00000078070d7890 */ /* 0x000fe4000fffe0ff */
[----:B--2---:R-:W-:Y:S02]  /*3970*/  UISETP.NE.U32.AND UP2, UPT, UR8, URZ, UPT ;  /* 0x000000ff0800728c */ /* 0x004fe4000bf45070 */
[----:B------:R-:W-:Y:S02]  /*3980*/  UIADD3 UR33, UPT, UPT, UR7, 0x60, URZ ;  /* 0x0000006007217890 */ /* 0x000fe4000fffe0ff */
[----:B----4-:R-:W-:Y:S01]  /*3990*/  UISETP.NE.U32.AND UP3, UPT, UR4, URZ, UPT ;  /* 0x000000ff0400728c */ /* 0x010fe2000bf65070 */
[----:B------:R-:W2:Y:S01]  /*39a0*/  LDC R18, c[0x0][0xb20] ;  /* 0x0002c800ff127b82 */ /* 0x000ea20000000800 */
[----:B-1----:R-:W-:Y:S01]  /*39b0*/  ISETP.NE.AND P1, PT, R0, 0x1, PT ;  /* 0x000000010000780c */ /* 0x002fe20003f25270 */
[----:B------:R-:W-:-:S02]  /*39c0*/  UISETP.NE.AND.EX UP2, UPT, UR9, URZ, UPT, UP2 ;  /* 0x000000ff0900728c */ /* 0x000fc4000bf45320 */
[----:B------:R-:W-:Y:S02]  /*39d0*/  UIADD3 UR25, UPT, UPT, UR7, 0x68, URZ ;  /* 0x0000006807197890 */ /* 0x000fe4000fffe0ff */
[----:B------:R-:W-:Y:S02]  /*39e0*/  UIADD3 UR17, UPT, UPT, UR7, 0x70, URZ ;  /* 0x0000007007117890 */ /* 0x000fe4000fffe0ff */
[----:B------:R-:W1:Y:S01]  /*39f0*/  LDC.64 R32, c[0x0][0x348] ;  /* 0x0000d200ff207b82 */ /* 0x000e620000000a00 */
[----:B------:R-:W-:Y:S02]  /*3a00*/  UPRMT UR13, UR37, 0x654, UR13 ;  /* 0x00000654250d7896 */ /* 0x000fe4000800000d */
[----:B------:R-:W-:-:S05]  /*3a10*/  UISETP.NE.AND.EX UP3, UPT, UR5, URZ, UPT, UP3 ;  /* 0x000000ff0500728c */ /* 0x000fca000bf65330 */
[----:B------:R-:W4:Y:S08]  /*3a20*/  LDC.64 R16, c[0x0][0xb10] ;  /* 0x0002c400ff107b82 */ /* 0x000f300000000a00 */
[----:B------:R-:W1:Y:S08]  /*3a30*/  LDC.64 R6, c[0x0][0xb18] ;  /* 0x0002c600ff067b82 */ /* 0x000e700000000a00 */
[----:B------:R-:W1:Y:S08]  /*3a40*/  LDC.64 R4, c[0x0][0xb28] ;  /* 0x0002ca00ff047b82 */ /* 0x000e700000000a00 */
[----:B--23--:R-:W1:Y:S02]  /*3a50*/  LDC R22, c[0x0][0x374] ;  /* 0x0000dd00ff167b82 */ /* 0x00ce640000000800 */
.L_x_78:
[C---:B------:R-:W-:Y:S02]  /*3a60*/  LEA R0, R30.reuse, UR7, 0x3 ;  /* 0x000000071e007c11 */ /* 0x040fe4000f8e18ff */
[----:B------:R-:W-:Y:S02]  /*3a70*/  SHF.L.U32 R3, R29, 0x1f, RZ ;  /* 0x0000001f1d037819 */ /* 0x000fe400000006ff */
[----:B------:R-:W-:Y:S02]  /*3a80*/  LEA R24, R30, UR7, 0x4 ;  /* 0x000000071e187c11 */ /* 0x000fe4000f8e20ff */
[----:B--2---:R-:W2:Y:S02]  /*3a90*/  SYNCS.PHASECHK.TRANS64.TRYWAIT P0, [R0+URZ+0xb0], R3 ;  /* 0x0000b003000075a7 */ /* 0x004ea400080011ff */
[----:B--2---:R-:W-:Y:S05]  /*3aa0*/  @!P0 BRA `(.L_x_68) ;  /* 0x0000007c00048947 */ /* 0x004fea0003800000 */
.L_x_155:
[----:B------:R-:W-:Y:S01]  /*3ab0*/  ISETP.GE.AND P0, PT, R72, 0x1, PT ;  /* 0x000000014800780c */ /* 0x000fe20003f06270 */
[----:B------:R-:W3:Y:S01]  /*3ac0*/  LDS.128 R24, [R24+0x120] ;  /* 0x0001200018187984 */ /* 0x000ee20000000c00 */
[----:B--2---:R-:W-:Y:S01]  /*3ad0*/  VIADD R0, R0, 0xc0 ;  /* 0x000000c000007836 */ /* 0x004fe20000000000 */
[----:B------:R-:W-:Y:S01]  /*3ae0*/  @!PT LDS RZ, [RZ] ;  /* 0x00000000fffff984 */ /* 0x000fe20000000800 */
[----:B------:R-:W-:Y:S01]  /*3af0*/  @!PT LDS RZ, [RZ] ;  /* 0x00000000fffff984 */ /* 0x000fe20000000800 */
[----:B------:R-:W-:Y:S01]  /*3b00*/  @!PT LDS RZ, [RZ] ;  /* 0x00000000fffff984 */ /* 0x000fe20000000800 */
[----:B------:R-:W-:Y:S01]  /*3b10*/  @!PT LDS RZ, [RZ] ;  /* 0x00000000fffff984 */ /* 0x000fe20000000800 */
[----:B------:R2:W-:Y:S06]  /*3b20*/  MEMBAR.ALL.CTA ;  /* 0x0000000000007992 */ /* 0x0005ec0000008000 */
[----:B--2---:R-:W2:Y:S01]  /*3b30*/  FENCE.VIEW.ASYNC.S ;  /* 0x00000000000073c6 */ /* 0x004ea20000000000 */
[----:B------:R-:W-:Y:S04]  /*3b40*/  PRMT R0, RZ, 0x654, R0 ;  /* 0x00000654ff007816 */ /* 0x000fe80000000000 */
[----:B--2---:R2:W-:Y:S01]  /*3b50*/  SYNCS.ARRIVE.TRANS64.RED.A1T0 RZ, [R0+URZ], RZ ;  /* 0x000000ff00ff79a7 */ /* 0x0045e200081004ff */
[----:B---3--:R-:W-:Y:S11]  /*3b60*/  LOP3.LUT P3, RZ, R26, 0x1, RZ, 0xc0, !PT ;  /* 0x000000011aff7812 */ /* 0x008ff6000786c0ff */
[----:B------:R-:W-:Y:S02]  /*3b70*/  @!UPT UIADD3 URZ, UPT, UPT, URZ, URZ, URZ ;  /* 0x000000fffffff290 */ /* 0x000fe4000fffe0ff */
[----:B------:R-:W-:Y:S02]  /*3b80*/  @P3 MOV R13, R24 ;  /* 0x00000018000d3202 */ /* 0x000fe40000000f00 */
[----:B------:R-:W-:Y:S01]  /*3b90*/  @P3 LOP3.LUT R8, R25, 0xffff, RZ, 0xc0, !PT ;  /* 0x0000ffff19083812 */ /* 0x000fe200078ec0ff */
[----:B--2---:R-:W-:Y:S06]  /*3ba0*/  @!P0 BRA `(.L_x_69) ;  /* 0x0000000000a48947 */ /* 0x004fec0003800000 */
[----:B-1----:R-:W-:Y:S01]  /*3bb0*/  IMAD.HI.U32 R35, R22, R7, RZ ;  /* 0x0000000716237227 */ /* 0x002fe200078e00ff */
[----:B------:R-:W-:Y:S02]  /*3bc0*/  ISETP.NE.AND P0, PT, R6, 0x1, PT ;  /* 0x000000010600780c */ /* 0x000fe40003f05270 */
[----:B------:R-:W-:Y:S01]  /*3bd0*/  ISETP.NE.AND P2, PT, R72, 0x1, PT ;  /* 0x000000014800780c */ /* 0x000fe20003f45270 */
[----:B----4-:R-:W-:Y:S01]  /*3be0*/  IMAD.HI.U32 R34, R19, R16, RZ ;  /* 0x0000001013227227 */ /* 0x010fe200078e00ff */
[----:B------:R-:W-:Y:S02]  /*3bf0*/  SHF.R.U32.HI R35, RZ, R18, R35 ;  /* 0x00000012ff237219 */ /* 0x000fe40000011623 */
[----:B------:R-:W-:Y:S01]  /*3c00*/  ISETP.NE.AND P4, PT, R2, 0x1, PT ;  /* 0x000000010200780c */ /* 0x000fe20003f85270 */
[----:B------:R-:W-:Y:S01]  /*3c10*/  IMAD.HI.U32 R36, R13, R16, RZ ;  /* 0x000000100d247227 */ /* 0x000fe200078e00ff */
[----:B------:R-:W-:Y:S02]  /*3c20*/  SHF.R.U32.HI R34, RZ, R17, R34 ;  /* 0x00000011ff227219 */ /* 0x000fe40000011622 */
[----:B------:R-:W-:Y:S01]  /*3c30*/  SEL R3, R22, R35, !P0 ;  /* 0x0000002316037207 */ /* 0x000fe20004000000 */
[C---:B------:R-:W-:Y:S01]  /*3c40*/  IMAD.HI.U32 R35, R8.reuse, R7, RZ ;  /* 0x0000000708237227 */ /* 0x040fe200078e00ff */
[----:B------:R-:W-:Y:S02]  /*3c50*/  SEL R11, R19, R34, !P4 ;  /* 0x00000022130b7207 */ /* 0x000fe40006000000 */
[----:B------:R-:W-:Y:S01]  /*3c60*/  SHF.R.U32.HI R36, RZ, R17, R36 ;  /* 0x00000011ff247219 */ /* 0x000fe20000011624 */
[----:B------:R-:W-:Y:S01]  /*3c70*/  IMAD.HI.U32 R38, R3, R4, RZ ;  /* 0x0000000403267227 */ /* 0x000fe200078e00ff */
[----:B------:R-:W-:Y:S03]  /*3c80*/  SHF.R.U32.HI R35, RZ, R18, R35 ;  /* 0x00000012ff237219 */ /* 0x000fe60000011623 */
[----:B------:R-:W-:Y:S01]  /*3c90*/  IMAD.HI.U32 R34, R11, R4, RZ ;  /* 0x000000040b227227 */ /* 0x000fe200078e00ff */
[----:B------:R-:W-:Y:S02]  /*3ca0*/  @P2 SHF.R.U32.HI R3, RZ, R5, R38 ;  /* 0x00000005ff032219 */ /* 0x000fe40000011626 */
[----:B------:R-:W-:Y:S02]  /*3cb0*/  SEL R9, R8, R35, !P0 ;  /* 0x0000002308097207 */ /* 0x000fe40004000000 */
[----:B------:R-:W-:Y:S01]  /*3cc0*/  @P2 SHF.R.U32.HI R11, RZ, R5, R34 ;  /* 0x00000005ff0b2219 */ /* 0x000fe20000011622 */
[C---:B------:R-:W-:Y:S01]  /*3cd0*/  IMAD R10, R72.reuse, R3, RZ ;  /* 0x00000003480a7224 */ /* 0x040fe200078e02ff */
[----:B------:R-:W-:Y:S01]  /*3ce0*/  SEL R3, R13, R36, !P4 ;  /* 0x000000240d037207 */ /* 0x000fe20006000000 */
[C---:B------:R-:W-:Y:S03]  /*3cf0*/  IMAD.HI.U32 R14, R9.reuse, R4, RZ ;  /* 0x00000004090e7227 */ /* 0x040fe600078e00ff */
[----:B------:R-:W-:Y:S01]  /*3d00*/  ISETP.GE.AND P0, PT, R9, R10, PT ;  /* 0x0000000a0900720c */ /* 0x000fe20003f06270 */
[C---:B------:R-:W-:Y:S01]  /*3d10*/  IMAD R12, R72.reuse, R11, RZ ;  /* 0x0000000b480c7224 */ /* 0x040fe200078e02ff */
[-C--:B------:R-:W-:Y:S04]  /*3d20*/  SHF.R.U32.HI R14, RZ, R5.reuse, R14 ;  /* 0x00000005ff0e7219 */ /* 0x080fe8000001160e */
[----:B------:R-:W-:Y:S02]  /*3d30*/  ISETP.GE.OR P0, PT, R3, R12, P0 ;  /* 0x0000000c0300720c */ /* 0x000fe40000706670 */
[----:B------:R-:W-:Y:S05]  /*3d40*/  SEL R15, R9, R14, !P2 ;  /* 0x0000000e090f7207 */ /* 0x000fea0005000000 */
[----:B------:R-:W-:Y:S04]  /*3d50*/  IMAD.MOV R14, RZ, RZ, -R15 ;  /* 0x000000ffff0e7224 */ /* 0x000fe800078e0a0f */
[----:B------:R-:W-:Y:S02]  /*3d60*/  IMAD R14, R72, R14, R9 ;  /* 0x0000000e480e7224 */ /* 0x000fe400078e0209 */
[C---:B------:R-:W-:Y:S05]  /*3d70*/  @!P0 IMAD.HI.U32 R10, R3.reuse, R4, RZ ;  /* 0x00000004030a8227 */ /* 0x040fea00078e00ff */
[----:B------:R-:W-:Y:S04]  /*3d80*/  @!P0 SHF.R.U32.HI R10, RZ, R5, R10 ;  /* 0x00000005ff0a8219 */ /* 0x000fe8000001160a */
[----:B------:R-:W-:Y:S01]  /*3d90*/  @!P0 SEL R0, R3, R10, !P2 ;  /* 0x0000000a03008207 */ /* 0x000fe20005000000 */
[----:B------:R-:W-:Y:S03]  /*3da0*/  IMAD.MOV R10, RZ, RZ, -R3 ;  /* 0x000000ffff0a7224 */ /* 0x000fe600078e0a03 */
[----:B------:R-:W-:Y:S01]  /*3db0*/  @!P0 IADD3 R15, PT, PT, R15, -R0, RZ ;  /* 0x800000000f0f8210 */ /* 0x000fe20007ffe0ff */
[----:B------:R-:W-:Y:S01]  /*3dc0*/  @!P0 IMAD R0, R11, R14, R0 ;  /* 0x0000000e0b008224 */ /* 0x000fe200078e0200 */
[----:B------:R-:W-:Y:S01]  /*3dd0*/  IADD3 R11, PT, PT, -R9, RZ, RZ ;  /* 0x000000ff090b7210 */ /* 0x000fe20007ffe1ff */
[----:B------:R-:W-:Y:S02]  /*3de0*/  IMAD R13, R2, R10, R13 ;  /* 0x0000000a020d7224 */ /* 0x000fe400078e020d */
[----:B------:R-:W-:Y:S02]  /*3df0*/  @!P0 IMAD R9, R15, R72, R3 ;  /* 0x000000480f098224 */ /* 0x000fe400078e0203 */
[----:B------:R-:W-:Y:S02]  /*3e00*/  @!P0 IMAD.MOV.U32 R3, RZ, RZ, R0 ;  /* 0x000000ffff038224 */ /* 0x000fe400078e0000 */
[----:B------:R-:W-:Y:S02]  /*3e10*/  IMAD R8, R6, R11, R8 ;  /* 0x0000000b06087224 */ /* 0x000fe400078e0208 */
[----:B------:R-:W-:Y:S02]  /*3e20*/  IMAD R13, R3, R2, R13 ;  /* 0x00000002030d7224 */ /* 0x000fe400078e020d */
[----:B------:R-:W-:Y:S02]  /*3e30*/  IMAD R8, R9, R6, R8 ;  /* 0x0000000609087224 */ /* 0x000fe400078e0208 */
.L_x_69:
[----:B------:R-:W-:Y:S05]  /*3e40*/  BRA.U UP1, `(.L_x_70) ;  /* 0x0000000101107547 */ /* 0x000fea000b800000 */
[----:B------:R-:W-:Y:S04]  /*3e50*/  MOV R0, UR6 ;  /* 0x0000000600007c02 */ /* 0x000fe80008000f00 */
[----:B------:R-:W-:Y:S04]  /*3e60*/  SHF.L.U32 R3, R0, 0x1f, RZ ;  /* 0x0000001f00037819 */ /* 0x000fe800000006ff */
[----:B------:R-:W2:Y:S02]  /*3e70*/  SYNCS.PHASECHK.TRANS64.TRYWAIT P0, [UR7+0xa8], R3 ;  /* 0x0000a803ff0075a7 */ /* 0x000ea40008001107 */
[----:B--2---:R-:W-:Y:S05]  /*3e80*/  @!P0 BRA `(.L_x_71) ;  /* 0x0000007800208947 */ /* 0x004fea0003800000 */
.L_x_70:
[----:B------:R-:W-:Y:S02]  /*3e90*/  R2UR UR35, R21 ;  /* 0x00000000152372ca */ /* 0x000fe400000e0000 */
[----:B------:R-:W-:Y:S02]  /*3ea0*/  R2UR UR34, R20 ;  /* 0x00000000142272ca */ /* 0x000fe400000e0000 */
[----:B------:R-:W-:Y:S02]  /*3eb0*/  ISETP.NE.U32.AND P2, PT, RZ, UR4, PT ;  /* 0x00000004ff007c0c */ /* 0x000fe4000bf45070 */
[----:B------:R-:W-:Y:S02]  /*3ec0*/  SHF.L.U32 R12, R31, 0x1f, RZ ;  /* 0x0000001f1f0c7819 */ /* 0x000fe400000006ff */
[----:B------:R-:W-:Y:S05]  /*3ed0*/  ISETP.NE.AND.EX P2, PT, RZ, UR5, PT, P2 ;  /* 0x00000005ff007c0c */ /* 0x000fea000bf45320 */
[----:B------:R-:W-:Y:S02]  /*3ee0*/  USHF.L.U32 UR35, UR35, 0x7, URZ ;  /* 0x0000000723237899 */ /* 0x000fe400080006ff */
[----:B------:R-:W-:Y:S01]  /*3ef0*/  USHF.L.U32 UR34, UR34, 0x8, URZ ;  /* 0x0000000822227899 */ /* 0x000fe200080006ff */
[----:B------:R-:W-:Y:S11]  /*3f00*/  BRA.U !UP3, `(.L_x_72) ;  /* 0x000000010b347547 */ /* 0x000ff6000b800000 */
[----:B------:R-:W-:Y:S01]  /*3f10*/  UPLOP3.LUT UP0, UPT, UPT, UPT, UP2, 0x80, 0x8 ;  /* 0x000000000008789c */ /* 0x000fe20003f0f020 */
[----:B--2---:R-:W-:Y:S02]  /*3f20*/  HFMA2 R0, -RZ, RZ, 0, 5.9604644775390625e-08 ;  /* 0x00000001ff007431 */ /* 0x004fe400000001ff */
[----:B------:R-:W-:Y:S03]  /*3f30*/  IMAD.MOV.U32 R171, RZ, RZ, 0x1 ;  /* 0x00000001ffab7424 */ /* 0x000fe600078e00ff */
[----:B------:R-:W-:Y:S05]  /*3f40*/  PLOP3.LUT P0, PT, PT, PT, UP0, 0x80, 0x8 ;  /* 0x000000000008781c */ /* 0x000fea0003f0f008 */
[----:B------:R-:W2:Y:S01]  /*3f50*/  @UP0 LDCU.64 UR10, c[0x0][0x888] ;  /* 0x00011100ff0a07ac */ /* 0x000ea20008000a00 */
[----:B------:R-:W-:Y:S07]  /*3f60*/  @UP0 UIMAD UR8, UR36, UR4, URZ ;  /* 0x00000004240802a4 */ /* 0x000fee000f8e02ff */
[----:B------:R-:W-:Y:S01]  /*3f70*/  @!P0 PRMT R171, R0, 0x7610, R171 ;  /* 0x0000761000ab8816 */ /* 0x000fe200000000ab */
[----:B--2---:R-:W-:Y:S03]  /*3f80*/  @UP0 UIMAD.WIDE UR10, UR8, 0x4, UR10 ;  /* 0x00000004080a08a5 */ /* 0x004fe6000f8e020a */
[----:B------:R-:W2:Y:S03]  /*3f90*/  @!UP0 LDCU UR8, c[0x0][0x880] ;  /* 0x00011000ff0887ac */ /* 0x000ea60008000800 */
[----:B------:R-:W-:Y:S01]  /*3fa0*/  IMAD.U32 R10, RZ, RZ, UR10 ;  /* 0x0000000aff0a7e24 */ /* 0x000fe2000f8e00ff */
[----:B------:R-:W-:Y:S05]  /*3fb0*/  MOV R11, UR11 ;  /* 0x0000000b000b7c02 */ /* 0x000fea0008000f00 */
[----:B-----5:R3:W5:Y:S02]  /*3fc0*/  @P0 LDG.E R81, desc[UR46][R10.64] ;  /* 0x0000002e0a510981 */ /* 0x020764000c1e1900 */
[----:B--23--:R-:W-:Y:S07]  /*3fd0*/  @!P0 IMAD.U32 R81, RZ, RZ, UR8 ;  /* 0x00000008ff518e24 */ /* 0x00cfee000f8e00ff */
.L_x_72:
[----:B-----5:R-:W-:Y:S01]  /*3fe0*/  @!P2 FSETP.EQ.AND P0, PT, R81, RZ, PT ;  /* 0x000000ff5100a20b */ /* 0x020fe20003f02000 */
[----:B------:R-:W-:Y:S01]  /*3ff0*/  @!UPT UIADD3 URZ, UPT, UPT, URZ, URZ, URZ ;  /* 0x000000fffffff290 */ /* 0x000fe2000fffe0ff */
[----:B------:R-:W-:Y:S11]  /*4000*/  @!P2 BRA `(.L_x_73) ;  /* 0x000000000014a947 */ /* 0x000ff60003800000 */
[----:B------:R-:W-:Y:S02]  /*4010*/  LOP3.LUT P2, RZ, R171, 0xff, RZ, 0xc0, !PT ;  /* 0x000000ffabff7812 */ /* 0x000fe4000784c0ff */
[----:B------:R-:W-:Y:S04]  /*4020*/  PLOP3.LUT P0, PT, PT, PT, UP0, 0x80, 0x8 ;  /* 0x000000000008781c */ /* 0x000fe80003f0f008 */
[----:B------:R-:W-:Y:S07]  /*4030*/  PLOP3.LUT P0, PT, P0, PT, PT, 0x8, 0x80 ;  /* 0x000000000080781c */ /* 0x000fee000070e170 */
[----:B------:R-:W-:Y:S11]  /*4040*/  @P2 FSETP.EQ.AND P0, PT, R81, RZ, PT ;  /* 0x000000ff5100220b */ /* 0x000ff60003f02000 */
[----:B------:R-:W-:Y:S02]  /*4050*/  @!UPT UIADD3 URZ, UPT, UPT, URZ, URZ, URZ ;  /* 0x000000fffffff290 */ /* 0x000fe4000fffe0ff */
.L_x_73:
[----:B------:R-:W3:Y:S01]  /*4060*/  SYNCS.PHASECHK.TRANS64.TRYWAIT P2, [UR7+0x80], R12 ;  /* 0x0000800cff0075a7 */ /* 0x000ee20008041107 */
[----:B------:R-:W-:Y:S04]  /*4070*/  ELECT P4, URZ, PT ;  /* 0x0000000000ff782f */ /* 0x000fe80003880000 */
[----:B------:R-:W-:Y:S11]  /*4080*/  PLOP3.LUT P4, PT, P0, P4, PT, 0xf2, 0x2f ;  /* 0x00000000002f781c */ /* 0x000ff60000789e72 */
[----:B------:R-:W-:Y:S02]  /*4090*/  @!UPT UIADD3 URZ, UPT, UPT, URZ, URZ, URZ ;  /* 0x000000fffffff290 */ /* 0x000fe4000fffe0ff */
[----:B-1----:R-:W-:Y:S05]  /*40a0*/  @!P4 IADD3 R9, P0, PT, R32, 0x580, RZ ;  /* 0x000005802009c810 */ /* 0x002fea0007f1e0ff */
[----:B--2---:R-:W-:Y:S01]  /*40b0*/  @!P4 IMAD.X R0, RZ, RZ, R33, P0 ;  /* 0x000000ffff00c224 */ /* 0x004fe200000e0621 */
[----:B---3--:R-:W-:Y:S07]  /*40c0*/  @!P2 BRA `(.L_x_74) ;  /* 0x0000007400a8a947 */ /* 0x008fee0003800000 */
.L_x_158:
[----:B------:R-:W-:Y:S01]  /*40d0*/  @!P4 R2UR UR8, R0 ;  /* 0x000000000008c2ca */ /* 0x000fe200000e0000 */
[----:B------:R-:W-:Y:S01]  /*40e0*/  VOTEU.ALL UP1, P4 ;  /* 0x0000000000ff7886 */ /* 0x000fe20002020000 */
[----:B------:R-:W-:Y:S01]  /*40f0*/  @!P4 R2UR UR9, R9 ;  /* 0x000000000909c2ca */ /* 0x000fe200000e0000 */
[----:B------:R-:W-:Y:S01]  /*4100*/  @!P4 IMAD.MOV.U32 R0, RZ, RZ, 0x2000 ;  /* 0x00002000ff00c424 */ /* 0x000fe200078e00ff */
[----:B------:R-:W-:Y:S01]  /*4110*/  UMOV UR10, 0x0 ;  /* 0x00000000000a7882 */ /* 0x000fe20000000000 */
[----:B------:R-:W-:Y:S01]  /*4120*/  UMOV UR11, 0x10000000 ;  /* 0x10000000000b7882 */ /* 0x000fe20000000000 */
[----:B------:R-:W-:Y:S01]  /*4130*/  @!UP1 UIADD3 UR32, UPT, UPT, UR7, 0x200, URZ ;  /* 0x0000020007209890 */ /* 0x000fe2000fffe0ff */
[----:B------:R-:W-:Y:S01]  /*4140*/  @!P4 IADD3 R9, P0, PT, R32, 0x580, RZ ;  /* 0x000005802009c810 */ /* 0x000fe20007f1e0ff */
[----:B------:R-:W-:Y:S05]  /*4150*/  VOTEU.ALL UP1, P4 ;  /* 0x0000000000ff7886 */ /* 0x000fea0002020000 */
[----:B------:R-:W-:Y:S01]  /*4160*/  IMAD.U32 R11, RZ, RZ, UR8 ;  /* 0x00000008ff0b7e24 */ /* 0x000fe2000f8e00ff */
[----:B------:R-:W-:Y:S01]  /*4170*/  UPRMT UR8, UR37, 0x654, UR33 ;  /* 0x0000065425087896 */ /* 0x000fe20008000021 */
[----:B------:R-:W-:Y:S03]  /*4180*/  IMAD.U32 R10, RZ, RZ, UR9 ;  /* 0x00000009ff0a7e24 */ /* 0x000fe6000f8e00ff */
[----:B------:R-:W-:Y:S02]  /*4190*/  @!P4 R2UR UR15, R11 ;  /* 0x000000000b0fc2ca */ /* 0x000fe400000e0000 */
[----:B------:R-:W-:Y:S11]  /*41a0*/  @!P4 R2UR UR14, R10 ;  /* 0x000000000a0ec2ca */ /* 0x000ff600000e0000 */
[----:B------:R-:W-:Y:S02]  /*41b0*/  @!UPT UIADD3 URZ, UPT, UPT, URZ, URZ, URZ ;  /* 0x000000fffffff290 */ /* 0x000fe4000fffe0ff */
[----:B------:R2:W-:Y:S01]  /*41c0*/  @!UP1 UTMALDG.3D [UR32], [UR14], desc[UR10] ;  /* 0x00000a200e0095b4 */ /* 0x0005e20008011000 */
[----:B------:R3:W-:Y:S01]  /*41d0*/  @!P4 SYNCS.ARRIVE.TRANS64.RED.A0TR RZ, [UR7+0x60], R0 ;  /* 0x00006000ffffc9a7 */ /* 0x0007e20008300407 */
[----:B------:R-:W-:Y:S01]  /*41e0*/  SYNCS.ARRIVE.TRANS64.RED.A1T0 RZ, [UR8], RZ ;  /* 0x000000ffffff79a7 */ /* 0x000fe20008100408 */
[----:B---3--:R-:W-:Y:S01]  /*41f0*/  @!P4 IMAD.X R0, RZ, RZ, R33, P0 ;  /* 0x000000ffff00c224 */ /* 0x008fe200000e0621 */
[----:B------:R-:W3:Y:S02]  /*4200*/  SYNCS.PHASECHK.TRANS64.TRYWAIT P2, [UR7+0x88], R12 ;  /* 0x0000880cff0075a7 */ /* 0x000ee40008041107 */
[----:B--23--:R-:W-:Y:S05]  /*4210*/  @!P2 BRA `(.L_x_75) ;  /* 0x00000074006ca947 */ /* 0x00cfea0003800000 */
.L_x_160:
        /* <DEDUP_REMOVED lines=8> */
[----:B------:R-:W-:Y:S01]  /*42a0*/  @!UP1 UIADD3 UR24, UPT, UPT, UR7, 0x2200, URZ ;  /* 0x0000220007189890 */ /* 0x000fe2000fffe0ff */
[----:B------:R-:W-:Y:S01]  /*42b0*/  VOTEU.ALL UP1, P4 ;  /* 0x0000000000ff7886 */ /* 0x000fe20002020000 */
[----:B------:R-:W-:Y:S01]  /*42c0*/  UMOV UR27, UR35 ;  /* 0x00000023001b7c82 */ /* 0x000fe20008000000 */
[----:B------:R-:W-:Y:S02]  /*42d0*/  UMOV UR28, UR36 ;  /* 0x00000024001c7c82 */ /* 0x000fe40008000000 */
[----:B------:R-:W-:Y:S01]  /*42e0*/  IMAD.U32 R11, RZ, RZ, UR8 ;  /* 0x00000008ff0b7e24 */ /* 0x000fe2000f8e00ff */
[----:B------:R-:W-:Y:S01]  /*42f0*/  UPRMT UR8, UR37, 0x654, UR25 ;  /* 0x0000065425087896 */ /* 0x000fe20008000019 */
[----:B------:R-:W-:Y:S02]  /*4300*/  IMAD.U32 R10, RZ, RZ, UR9 ;  /* 0x00000009ff0a7e24 */ /* 0x000fe4000f8e00ff */
[----:B------:R-:W-:Y:S01]  /*4310*/  @!P4 IMAD.X R20, RZ, RZ, R33, P0 ;  /* 0x000000ffff14c224 */ /* 0x000fe200000e0621 */
[----:B------:R-:W-:Y:S02]  /*4320*/  @!P4 R2UR UR15, R11 ;  /* 0x000000000b0fc2ca */ /* 0x000fe400000e0000 */
[----:B------:R-:W-:Y:S11]  /*4330*/  @!P4 R2UR UR14, R10 ;  /* 0x000000000a0ec2ca */ /* 0x000ff600000e0000 */
[----:B------:R-:W-:Y:S02]  /*4340*/  @!UPT UIADD3 URZ, UPT, UPT, URZ, URZ, URZ ;  /* 0x000000fffffff290 */ /* 0x000fe4000fffe0ff */
[----:B------:R2:W-:Y:S01]  /*4350*/  @!UP1 UTMALDG.3D [UR24], [UR14], desc[UR10] ;  /* 0x00000a180e0095b4 */ /* 0x0005e20008011000 */
[----:B------:R2:W-:Y:S01]  /*4360*/  @!P4 SYNCS.ARRIVE.TRANS64.RED.A0TR RZ, [UR7+0x68], R0 ;  /* 0x00006800ffffc9a7 */ /* 0x0005e20008300407 */
[----:B------:R-:W-:Y:S01]  /*4370*/  SYNCS.ARRIVE.TRANS64.RED.A1T0 RZ, [UR8], RZ ;  /* 0x000000ffffff79a7 */ /* 0x000fe20008100408 */
[----:B------:R-:W3:Y:S02]  /*4380*/  SYNCS.PHASECHK.TRANS64.TRYWAIT P2, [UR7+0x90], R12 ;  /* 0x0000900cff0075a7 */ /* 0x000ee40008041107 */
[----:B--23--:R-:W-:Y:S05]  /*4390*/  @!P2 BRA `(.L_x_76) ;  /* 0x000000740024a947 */ /* 0x00cfea0003800000 */
.L_x_162:
[----:B------:R-:W2:Y:S01]  /*43a0*/  LDC.64 R14, c[0x0][0xb10] ;  /* 0x0002c400ff0e7b82 */ /* 0x000ea20000000a00 */
[----:B------:R-:W-:Y:S01]  /*43b0*/  @!P4 R2UR UR8, R20 ;  /* 0x000000001408c2ca */ /* 0x000fe200000e0000 */
[----:B------:R-:W-:Y:S01]  /*43c0*/  VOTEU.ALL UP1, P4 ;  /* 0x0000000000ff7886 */ /* 0x000fe20002020000 */
[----:B------:R-:W-:Y:S01]  /*43d0*/  @!P4 R2UR UR9, R21 ;  /* 0x000000001509c2ca */ /* 0x000fe200000e0000 */
[----:B------:R-:W-:Y:S01]  /*43e0*/  UMOV UR10, 0x0 ;  /* 0x00000000000a7882 */ /* 0x000fe20000000000 */
[----:B------:R-:W-:Y:S03]  /*43f0*/  UMOV UR11, 0x10000000 ;  /* 0x10000000000b7882 */ /* 0x000fe60000000000 */
[----:B------:R-:W3:Y:S01]  /*4400*/  LDC.64 R10, c[0x0][0xb18] ;  /* 0x0002c600ff0a7b82 */ /* 0x000ee20000000a00 */
[----:B------:R-:W-:Y:S01]  /*4410*/  @!UP1 UIADD3 UR18, UPT, UPT, UR34, 0x80, URZ ;  /* 0x0000008022129890 */ /* 0x000fe2000fffe0ff */
[----:B------:R-:W-:Y:S01]  /*4420*/  @P3 SHF.R.U32.HI R28, RZ, 0x10, R25 ;  /* 0x00000010ff1c3819 */ /* 0x000fe20000011619 */
[----:B------:R-:W-:Y:S01]  /*4430*/  @!UP1 UIADD3 UR16, UPT, UPT, UR7, 0x4200, URZ ;  /* 0x0000420007109890 */ /* 0x000fe2000fffe0ff */
[----:B------:R-:W-:Y:S01]  /*4440*/  VIADD R30, R30, 0x1 ;  /* 0x000000011e1e7836 */ /* 0x000fe20000000000 */
[----:B------:R-:W-:Y:S03]  /*4450*/  VOTEU.ALL UP1, P4 ;  /* 0x0000000000ff7886 */ /* 0x000fe60002020000 */
[----:B------:R-:W5:Y:S01]  /*4460*/  @!P1 LDC R0, c[0x0][0xb20] ;  /* 0x0002c800ff009b82 */ /* 0x000f620000000800 */
[----:B------:R-:W-:Y:S01]  /*4470*/  UMOV UR19, UR35 ;  /* 0x0000002300137c82 */ /* 0x000fe20008000000 */
[----:B------:R-:W-:Y:S01]  /*4480*/  IMAD.U32 R21, RZ, RZ, UR8 ;  /* 0x00000008ff157e24 */ /* 0x000fe2000f8e00ff */
[----:B------:R-:W-:Y:S05]  /*4490*/  UMOV UR20, UR36 ;  /* 0x0000002400147c82 */ /* 0x000fea0008000000 */
[----:B-1----:R-:W1:Y:S01]  /*44a0*/  @!P1 LDC R3, c[0x0][0xb0c] ;  /* 0x0002c300ff039b82 */ /* 0x002e620000000800 */
[----:B------:R-:W-:Y:S01]  /*44b0*/  IMAD.U32 R20, RZ, RZ, UR9 ;  /* 0x00000009ff147e24 */ /* 0x000fe2000f8e00ff */
[----:B------:R-:W-:Y:S01]  /*44c0*/  UPRMT UR8, UR37, 0x654, UR17 ;  /* 0x0000065425087896 */ /* 0x000fe20008000011 */
[----:B------:R-:W-:Y:S03]  /*44d0*/  @!P4 R2UR UR15, R21 ;  /* 0x00000000150fc2ca */ /* 0x000fe600000e0000 */
[----:B------:R-:W-:Y:S01]  /*44e0*/  @!P4 R2UR UR14, R20 ;  /* 0x00000000140ec2ca */ /* 0x000fe200000e0000 */
[----:B------:R-:W-:Y:S11]  /*44f0*/  @!P4 IMAD.MOV.U32 R20, RZ, RZ, 0x2000 ;  /* 0x00002000ff14c424 */ /* 0x000ff600078e00ff */
[----:B------:R-:W-:Y:S01]  /*4500*/  @!UPT UIADD3 URZ, UPT, UPT, URZ, URZ, URZ ;  /* 0x000000fffffff290 */ /* 0x000fe2000fffe0ff */
[----:B------:R1:W-:Y:S01]  /*4510*/  @!UP1 UTMALDG.3D [UR16], [UR14], desc[UR10] ;  /* 0x00000a100e0095b4 */ /* 0x0003e20008011000 */
[----:B------:R1:W-:Y:S02]  /*4520*/  @!P4 SYNCS.ARRIVE.TRANS64.RED.A0TR RZ, [UR7+0x70], R20 ;  /* 0x00007014ffffc9a7 */ /* 0x0003e40008300407 */
[----:B-1----:R-:W-:Y:S01]  /*4530*/  @!P1 ISETP.NE.AND P2, PT, R3, 0x1, PT ;  /* 0x000000010300980c */ /* 0x002fe20003f45270 */
[C---:B--2---:R-:W-:Y:S01]  /*4540*/  @!P1 IMAD.HI.U32 R14, R13.reuse, R14, RZ ;  /* 0x0000000e0d0e9227 */ /* 0x044fe200078e00ff */
[----:B---3--:R-:W-:Y:S03]  /*4550*/  @!P1 ISETP.NE.AND P0, PT, R10, 0x1, PT ;  /* 0x000000010a00980c */ /* 0x008fe60003f05270 */
[C---:B------:R-:W-:Y:S01]  /*4560*/  @!P1 IMAD.HI.U32 R11, R8.reuse, R11, RZ ;  /* 0x0000000b080b9227 */ /* 0x040fe200078e00ff */
[----:B------:R-:W-:Y:S04]  /*4570*/  @!P1 SHF.R.U32.HI R14, RZ, R15, R14 ;  /* 0x0000000fff0e9219 */ /* 0x000fe8000001160e */
[----:B-----5:R-:W-:Y:S01]  /*4580*/  @!P1 SHF.R.U32.HI R9, RZ, R0, R11 ;  /* 0x00000000ff099219 */ /* 0x020fe2000001160b */
[----:B------:R-:W-:Y:S01]  /*4590*/  SYNCS.ARRIVE.TRANS64.RED.A1T0 RZ, [UR8], RZ ;  /* 0x000000ffffff79a7 */ /* 0x000fe20008100408 */
[----:B------:R-:W-:Y:S02]  /*45a0*/  @!P1 SEL R14, R13, R14, !P2 ;  /* 0x0000000e0d0e9207 */ /* 0x000fe40005000000 */
[----:B------:R-:W-:Y:S01]  /*45b0*/  @!P1 SEL R9, R8, R9, !P0 ;  /* 0x0000000908099207 */ /* 0x000fe20004000000 */
[----:B------:R-:W1:Y:S04]  /*45c0*/  SYNCS.PHASECHK.TRANS64.TRYWAIT P5, [UR7+0x98], R12 ;  /* 0x0000980cff0075a7 */ /* 0x000e6800080a1107 */
[----:B------:R-:W-:Y:S02]  /*45d0*/  @!P1 IMAD.IADD R0, R9, 0x1, -R14 ;  /* 0x0000000109009824 */ /* 0x000fe400078e0a0e */
[----:B------:R-:W-:Y:S02]  /*45e0*/  @!P1 IMAD.IADD R9, R14, 0x1, -R9 ;  /* 0x000000010e099824 */ /* 0x000fe400078e0a09 */
[----:B------:R-:W-:Y:S02]  /*45f0*/  @!P1 IMAD R13, R0, R3, R13 ;  /* 0x00000003000d9224 */ /* 0x000fe400078e020d */
[----:B------:R-:W-:Y:S01]  /*4600*/  @!P1 IMAD R8, R9, R10, R8 ;  /* 0x0000000a09089224 */ /* 0x000fe200078e0208 */
[----:B-1----:R-:W-:Y:S06]  /*4610*/  @!P5 BRA `(.L_x_77) ;  /* 0x00000070009cd947 */ /* 0x002fec0003800000 */
.L_x_164:
[----:B-1----:R-:W-:Y:S01]  /*4620*/  @!P4 IADD3 R3, P0, PT, R32, 0x580, RZ ;  /* 0x000005802003c810 */ /* 0x002fe20007f1e0ff */
[----:B------:R-:W-:Y:S01]  /*4630*/  VOTEU.ALL UP1, P4 ;  /* 0x0000000000ff7886 */ /* 0x000fe20002020000 */
[----:B------:R-:W-:Y:S01]  /*4640*/  UMOV UR18, 0x0 ;  /* 0x0000000000127882 */ /* 0x000fe20000000000 */
[----:B------:R-:W-:Y:S01]  /*4650*/  UMOV UR19, 0x10000000 ;  /* 0x1000000000137882 */ /* 0x000fe20000000000 */
[----:B------:R-:W-:Y:S01]  /*4660*/  @!P4 R2UR UR9, R3 ;  /* 0x000000000309c2ca */ /* 0x000fe200000e0000 */
[----:B------:R-:W-:Y:S01]  /*4670*/  @!P4 IMAD.X R0, RZ, RZ, R33, P0 ;  /* 0x000000ffff00c224 */ /* 0x000fe200000e0621 */
[----:B------:R-:W-:Y:S01]  /*4680*/  @!UP1 UIADD3 UR10, UPT, UPT, UR34, 0xc0, URZ ;  /* 0x000000c0220a9890 */ /* 0x000fe2000fffe0ff */
[----:B------:R-:W-:Y:S01]  /*4690*/  ISETP.NE.AND P0, PT, R30, 0x2, PT ;  /* 0x000000021e00780c */ /* 0x000fe20003f05270 */
[----:B------:R-:W-:Y:S01]  /*46a0*/  UMOV UR11, UR35 ;  /* 0x00000023000b7c82 */ /* 0x000fe20008000000 */
[----:B------:R-:W-:Y:S01]  /*46b0*/  UMOV UR12, UR36 ;  /* 0x00000024000c7c82 */ /* 0x000fe20008000000 */
[----:B------:R-:W-:Y:S01]  /*46c0*/  @!P4 R2UR UR8, R0 ;  /* 0x000000000008c2ca */ /* 0x000fe200000e0000 */
[----:B------:R-:W-:Y:S01]  /*46d0*/  IMAD.IADD R20, R8, 0x1, R147 ;  /* 0x0000000108147824 */ /* 0x000fe200078e0293 */
[----:B------:R-:W-:Y:S01]  /*46e0*/  @P3 R2UR UR36, R28 ;  /* 0x000000001c2432ca */ /* 0x000fe200000e0000 */
[----:B------:R-:W-:Y:S01]  /*46f0*/  IMAD.IADD R21, R13, 0x1, R170 ;  /* 0x000000010d157824 */ /* 0x000fe200078e02aa */
[----:B------:R-:W-:Y:S02]  /*4700*/  SEL R0, RZ, 0x1, P0 ;  /* 0x00000001ff007807 */ /* 0x000fe40000000000 */
[----:B------:R-:W-:Y:S01]  /*4710*/  LOP3.LUT R31, R31, 0x1, RZ, 0x3c, !PT ;  /* 0x000000011f1f7812 */ /* 0x000fe200078e3cff */
[----:B------:R-:W-:Y:S01]  /*4720*/  IMAD.U32 R10, RZ, RZ, UR9 ;  /* 0x00000009ff0a7e24 */ /* 0x000fe2000f8e00ff */
[----:B------:R-:W-:Y:S01]  /*4730*/  @!UP1 UIADD3 UR9, UPT, UPT, UR7, 0x78, URZ ;  /* 0x0000007807099890 */ /* 0x000fe2000fffe0ff */
[----:B------:R-:W-:Y:S02]  /*4740*/  LOP3.LUT R29, R29, R0, RZ, 0x3c, !PT ;  /* 0x000000001d1d7212 */ /* 0x000fe400078e3cff */
[----:B------:R-:W-:Y:S02]  /*4750*/  SEL R30, R30, RZ, P0 ;  /* 0x000000ff1e1e7207 */ /* 0x000fe40000000000 */
[----:B------:R-:W-:Y:S01]  /*4760*/  IMAD.U32 R11, RZ, RZ, UR8 ;  /* 0x00000008ff0b7e24 */ /* 0x000fe2000f8e00ff */
[----:B------:R-:W-:Y:S01]  /*4770*/  @!P4 R2UR UR14, R10 ;  /* 0x000000000a0ec2ca */ /* 0x000fe200000e0000 */
[----:B------:R-:W-:Y:S01]  /*4780*/  @!UP1 UIADD3 UR8, UPT, UPT, UR7, 0x6200, URZ ;  /* 0x0000620007089890 */ /* 0x000fe2000fffe0ff */
[----:B------:R-:W-:Y:S02]  /*4790*/  VOTEU.ALL UP1, P4 ;  /* 0x0000000000ff7886 */ /* 0x000fe40002020000 */
[----:B------:R-:W-:Y:S11]  /*47a0*/  @!P4 R2UR UR15, R11 ;  /* 0x000000000b0fc2ca */ /* 0x000ff600000e0000 */
[----:B------:R-:W-:Y:S02]  /*47b0*/  @!UPT UIADD3 URZ, UPT, UPT, URZ, URZ, URZ ;  /* 0x000000fffffff290 */ /* 0x000fe4000fffe0ff */
[----:B------:R2:W-:Y:S01]  /*47c0*/  @!UP1 UTMALDG.3D [UR8], [UR14], desc[UR18] ;  /* 0x000012080e0095b4 */ /* 0x0005e20008011000 */
[----:B------:R2:W-:Y:S01]  /*47d0*/  @!P4 SYNCS.ARRIVE.TRANS64.RED.A0TR RZ, [UR7+0x78], R23 ;  /* 0x00007817ffffc9a7 */ /* 0x0005e20008300407 */
[----:B------:R-:W-:Y:S01]  /*47e0*/  UPLOP3.LUT UP1, UPT, UPT, UPT, UPT, 0x80, 0x8 ;  /* 0x000000000008789c */ /* 0x000fe20003f2f070 */
[----:B------:R-:W-:Y:S01]  /*47f0*/  SYNCS.ARRIVE.TRANS64.RED.A1T0 RZ, [UR13], RZ ;  /* 0x000000ffffff79a7 */ /* 0x000fe2000810040d */
[----:B------:R-:W-:Y:S09]  /*4800*/  @P3 BRA `(.L_x_78) ;  /* 0xfffffff000943947 */ /* 0x000ff2000383ffff */
[----:B------:R-:W-:-:S04]  /*4810*/  SHF.L.U32 R3, R31, 0x1f, RZ ;  /* 0x0000001f1f037819 */ /* 0x000fc800000006ff */
[----:B------:R-:W1:Y:S02]  /*4820*/  SYNCS.PHASECHK.TRANS64.TRYWAIT P0, [UR7+0x80], R3 ;  /* 0x00008003ff0075a7 */ /* 0x000e640008001107 */
[----:B-1----:R-:W-:Y:S05]  /*4830*/  @!P0 BRA `(.L_x_79) ;  /* 0x00000070002c8947 */ /* 0x002fea0003800000 */
.L_x_166:
[----:B------:R-:W3:Y:S02]  /*4840*/  SYNCS.PHASECHK.TRANS64.TRYWAIT P0, [UR7+0x88], R3 ;  /* 0x00008803ff0075a7 */ /* 0x000ee40008001107 */
[----:B---3--:R-:W-:Y:S05]  /*4850*/  @!P0 BRA `(.L_x_80) ;  /* 0x00000070003c8947 */ /* 0x008fea0003800000 */
.L_x_168:
[----:B------:R-:W3:Y:S02]  /*4860*/  SYNCS.PHASECHK.TRANS64.TRYWAIT P0, [UR7+0x90], R3 ;  /* 0x00009003ff0075a7 */ /* 0x000ee40008001107 */
[----:B---3--:R-:W-:Y:S05]  /*4870*/  @!P0 BRA `(.L_x_81) ;  /* 0x00000070004c8947 */ /* 0x008fea0003800000 */
.L_x_170:
[----:B-1----:R-:W-:-:S07]  /*4880*/  MOV R0, UR7 ;  /* 0x0000000700007c02 */ /* 0x002fce0008000f00 */
.L_x_82:
[----:B-1----:R-:W-:-:S04]  /*4890*/  SHF.L.U32 R3, R31, 0x1f, RZ ;  /* 0x0000001f1f037819 */ /* 0x002fc800000006ff */
[----:B------:R1:W3:Y:S03]  /*48a0*/  SYNCS.PHASECHK.TRANS64.TRYWAIT P0, [R0+URZ+0x98], R3 ;  /* 0x00009803000075a7 */ /* 0x0002e600080011ff */
[----:B---3--:R-:W-:Y:S05]  /*48b0*/  @!P0 NANOSLEEP.SYNCS 0x989680 ;  /* 0x009896800000895d */ /* 0x008fea0003900000 */
[----:B------:R-:W3:Y:S02]  /*48c0*/  @!P0 SYNCS.PHASECHK.TRANS64 P0, [R0+URZ+0x98], R3 ;  /* 0x00009803000085a7 */ /* 0x000ee400080010ff */
[----:B--23--:R-:W-:Y:S05]  /*48d0*/  @P0 EXIT ;  /* 0x000000000000094d */ /* 0x00cfea0003800000 */
[----:B------:R-:W-:Y:S05]  /*48e0*/  BRA `(.L_x_82) ;  /* 0xfffffffc00e87947 */ /* 0x000fea000383ffff */
.L_x_67:
[----:B------:R-:W-:-:S06]  /*48f0*/  UISETP.GE.AND UP1, UPT, UR8, 0x4, UPT ;  /* 0x000000040800788c */ /* 0x000fcc000bf26270 */
[----:B------:R-:W-:-:S13]  /*4900*/  PLOP3.LUT P0, PT, PT, PT, UP1, 0x80, 0x8 ;  /* 0x000000000008781c */ /* 0x000fda0003f0f018 */
[----:B------:R-:W-:Y:S05]  /*4910*/  @!P0 EXIT ;  /* 0x000000000000894d */ /* 0x000fea0003800000 */
[----:B------:R-:W-:Y:S01]  /*4920*/  BAR.SYNC.DEFER_BLOCKING 0x6, 0xa0 ;  /* 0x0182800000007b1d */ /* 0x000fe20000010000 */
[C---:B------:R-:W-:Y:S01]  /*4930*/  IMAD.SHL.U32 R3, R185.reuse, 0x40, RZ ;  /* 0x00000040b9037824 */ /* 0x040fe200078e00ff */
[C---:B------:R-:W-:Y:S01]  /*4940*/  LOP3.LUT R189, R185.reuse, 0x60, RZ, 0xc0, !PT ;  /* 0x00000060b9bd7812 */ /* 0x040fe200078ec0ff */
[C---:B------:R-:W-:Y:S01]  /*4950*/  IMAD.SHL.U32 R172, R185.reuse, 0x8, RZ ;  /* 0x00000008b9ac7824 */ /* 0x040fe200078e00ff */
[C---:B------:R-:W-:Y:S01]  /*4960*/  LOP3.LUT R187, R185.reuse, 0x2, RZ, 0xc0, !PT ;  /* 0x00000002b9bb7812 */ /* 0x040fe200078ec0ff */
[----:B------:R-:W-:Y:S01]  /*4970*/  IMAD.U32 R79, R185, 0x10000, RZ ;  /* 0x00010000b94f7824 */ /* 0x000fe200078e00ff */
[----:B------:R-:W-:Y:S02]  /*4980*/  UMOV UR49, 0x400 ;  /* 0x0000040000317882 */ /* 0x000fe40000000000 */
[----:B------:R-:W1:Y:S01]  /*4990*/  LDC R177, c[0x0][0x370] ;  /* 0x0000dc00ffb17b82 */ /* 0x000e620000000800 */
[----:B------:R-:W-:Y:S01]  /*49a0*/  ULEA UR49, UR37, UR49, 0x18 ;  /* 0x0000003125317291 */ /* 0x000fe2000f8ec0ff */
[----:B------:R-:W-:Y:S01]  /*49b0*/  LOP3.LUT R5, R3, 0x180, RZ, 0xc0, !PT ;  /* 0x0000018003057812 */ /* 0x000fe200078ec0ff */
[----:B------:R-:W-:Y:S01]  /*49c0*/  HFMA2 R191, -RZ, RZ, 0, 0 ;  /* 0x00000000ffbf7431 */ /* 0x000fe200000001ff */
[----:B------:R-:W-:Y:S01]  /*49d0*/  LOP3.LUT R79, R79, 0x600000, RZ, 0xc0, !PT ;  /* 0x006000004f4f7812 */ /* 0x000fe200078ec0ff */
[----:B------:R-:W-:Y:S01]  /*49e0*/  UIADD3 UR4, UPT, UPT, UR49, 0x8200, URZ ;  /* 0x0000820031047890 */ /* 0x000fe2000fffe0ff */
[----:B------:R-:W-:Y:S01]  /*49f0*/  LOP3.LUT R172, R5, 0x30, R172, 0xf8, !PT ;  /* 0x0000003005ac7812 */ /* 0x000fe200078ef8ac */
[----:B------:R-:W-:Y:S01]  /*4a00*/  IMAD.MOV.U32 R76, RZ, RZ, RZ ;  /* 0x000000ffff4c7224 */ /* 0x000fe200078e00ff */
[----:B------:R-:W2:Y:S01]  /*4a10*/  LDC R74, c[0x0][0xb0c] ;  /* 0x0002c300ff4a7b82 */ /* 0x000ea20000000800 */
[----:B------:R-:W-:-:S02]  /*4a20*/  LOP3.LUT R185, R185, 0x4, RZ, 0xc0, !PT ;  /* 0x00000004b9b97812 */ /* 0x000fc400078ec0ff */
[----:B------:R-:W-:Y:S02]  /*4a30*/  CS2R R182, SRZ ;  /* 0x0000000000b67805 */ /* 0x000fe4000001ff00 */
[----:B------:R-:W-:Y:S02]  /*4a40*/  LOP3.LUT R172, R172, 0x1e40, R3, 0xf8, !PT ;  /* 0x00001e40acac7812 */ /* 0x000fe400078ef803 */
[----:B------:R-:W-:Y:S02]  /*4a50*/  CS2R R180, SRZ ;  /* 0x0000000000b47805 */ /* 0x000fe4000001ff00 */
[----:B------:R-:W-:Y:S01]  /*4a60*/  IADD3 R184, PT, PT, -R185, 0x2, RZ ;  /* 0x00000002b9b87810 */ /* 0x000fe20007ffe1ff */
[----:B------:R-:W-:Y:S01]  /*4a70*/  IMAD.MOV R176, RZ, RZ, -R187 ;  /* 0x000000ffffb07224 */ /* 0x000fe200078e0abb */
[----:B------:R-:W-:Y:S01]  /*4a80*/  MOV R188, UR4 ;  /* 0x0000000400bc7c02 */ /* 0x000fe20008000f00 */
[----:B------:R-:W4:Y:S01]  /*4a90*/  LDC R174, c[0x0][0xb20] ;  /* 0x0002c800ffae7b82 */ /* 0x000f220000000800 */
[----:B------:R-:W3:Y:S01]  /*4aa0*/  LDS R0, [UR49+0x140] ;  /* 0x00014031ff007984 */ /* 0x000ee20008000800 */
[----:B------:R-:W-:Y:S01]  /*4ab0*/  VIADD R186, R172, UR49 ;  /* 0x00000031acba7c36 */ /* 0x000fe20008000000 */
[----:B------:R-:W1:Y:S01]  /*4ac0*/  LDCU.64 UR52, c[0x0][0x348] ;  /* 0x00006900ff3477ac */ /* 0x000e620008000a00 */
[----:B------:R-:W-:-:S02]  /*4ad0*/  IMAD.MOV R175, RZ, RZ, -R185 ;  /* 0x000000ffffaf7224 */ /* 0x000fc400078e0ab9 */
[----:B------:R-:W-:Y:S01]  /*4ae0*/  VIADD R186, R186, 0x200 ;  /* 0x00000200baba7836 */ /* 0x000fe20000000000 */
[----:B------:R-:W1:Y:S01]  /*4af0*/  LDCU.64 UR38, c[0x0][0x888] ;  /* 0x00011100ff2677ac */ /* 0x000e620008000a00 */
[----:B------:R-:W1:Y:S01]  /*4b00*/  LDC R73, c[0x0][0xb30] ;  /* 0x0002cc00ff497b82 */ /* 0x000e620000000800 */
[----:B------:R-:W1:Y:S01]  /*4b10*/  LDCU.64 UR44, c[0x0][0x890] ;  /* 0x00011200ff2c77ac */ /* 0x000e620008000a00 */
[----:B------:R-:W-:-:S06]  /*4b20*/  UIADD3 UR48, UPT, UPT, UR49, 0x200, URZ ;  /* 0x0000020031307890 */ /* 0x000fcc000fffe0ff */
[----:B------:R-:W1:Y:S08]  /*4b30*/  LDC.64 R168, c[0x0][0xb10] ;  /* 0x0002c400ffa87b82 */ /* 0x000e700000000a00 */
[----:B------:R-:W1:Y:S08]  /*4b40*/  LDC.64 R70, c[0x0][0xb18] ;  /* 0x0002c600ff467b82 */ /* 0x000e700000000a00 */
[----:B------:R-:W1:Y:S08]  /*4b50*/  LDC.64 R68, c[0x0][0xb28] ;  /* 0x0002ca00ff447b82 */ /* 0x000e700000000a00 */
[----:B------:R-:W1:Y:S01]  /*4b60*/  LDC.64 R166, c[0x0][0x8b0] ;  /* 0x00022c00ffa67b82 */ /* 0x000e620000000a00 */
[----:B---3--:R-:W-:-:S07]  /*4b70*/  IMAD.IADD R79, R0, 0x1, R79 ;  /* 0x00000001004f7824 */ /* 0x008fce00078e024f */
[----:B------:R-:W3:Y:S08]  /*4b80*/  LDC.64 R164, c[0x0][0x8a8] ;  /* 0x00022a00ffa47b82 */ /* 0x000ef00000000a00 */
[----:B--2-4-:R-:W1:Y:S02]  /*4b90*/  LDC R178, c[0x0][0x374] ;  /* 0x0000dd00ffb27b82 */ /* 0x014e640000000800 */
.L_x_127:
[C---:B------:R-:W-:Y:S02]  /*4ba0*/  LEA R0, R191.reuse, UR49, 0x3 ;  /* 0x00000031bf007c11 */ /* 0x040fe4000f8e18ff */
[----:B------:R-:W-:Y:S02]  /*4bb0*/  SHF.L.U32 R3, R182, 0x1f, RZ ;  /* 0x0000001fb6037819 */ /* 0x000fe400000006ff */
[----:B------:R-:W-:Y:S02]  /*4bc0*/  LEA R16, R191, UR49, 0x4 ;  /* 0x00000031bf107c11 */ /* 0x000fe4000f8e20ff */
[----:B------:R-:W2:Y:S02]  /*4bd0*/  SYNCS.PHASECHK.TRANS64.TRYWAIT P0, [R0+URZ+0xb0], R3 ;  /* 0x0000b003000075a7 */ /* 0x000ea400080011ff */
[----:B-12---:R-:W-:Y:S05]  /*4be0*/  @!P0 BRA `(.L_x_83) ;  /* 0x0000006c00888947 */ /* 0x006fea0003800000 */
.L_x_171:
[----:B------:R-:W4:Y:S01]  /*4bf0*/  LDC.64 R12, c[0x0][0xb10] ;  /* 0x0002c400ff0c7b82 */ /* 0x000f220000000a00 */
[----:B------:R-:W3:Y:S01]  /*4c00*/  LDS.128 R16, [R16+0x120] ;  /* 0x0001200010107984 */ /* 0x000ee20000000c00 */
[----:B-1----:R-:W-:Y:S01]  /*4c10*/  ISETP.NE.AND P1, PT, R73, 0x1, PT ;  /* 0x000000014900780c */ /* 0x002fe20003f25270 */
[----:B--2---:R-:W-:Y:S01]  /*4c20*/  VIADD R0, R0, 0xc0 ;  /* 0x000000c000007836 */ /* 0x004fe20000000000 */
[----:B------:R-:W-:Y:S04]  /*4c30*/  ISETP.GE.AND P0, PT, R72, 0x1, PT ;  /* 0x000000014800780c */ /* 0x000fe80003f06270 */
[----:B------:R-:W1:Y:S01]  /*4c40*/  LDC.64 R10, c[0x0][0xb18] ;  /* 0x0002c600ff0a7b82 */ /* 0x000e620000000a00 */
[----:B------:R-:W-:Y:S01]  /*4c50*/  PRMT R0, RZ, 0x654, R0 ;  /* 0x00000654ff007816 */ /* 0x000fe20000000000 */
[----:B------:R-:W-:Y:S01]  /*4c60*/  @!PT LDS RZ, [RZ] ;  /* 0x00000000fffff984 */ /* 0x000fe20000000800 */
[----:B------:R-:W-:Y:S01]  /*4c70*/  @!PT LDS RZ, [RZ] ;  /* 0x00000000fffff984 */ /* 0x000fe20000000800 */
[----:B------:R-:W-:Y:S01]  /*4c80*/  @!PT LDS RZ, [RZ] ;  /* 0x00000000fffff984 */ /* 0x000fe20000000800 */
[----:B------:R-:W-:Y:S01]  /*4c90*/  @!PT LDS RZ, [RZ] ;  /* 0x00000000fffff984 */ /* 0x000fe20000000800 */
[----:B------:R2:W-:Y:S06]  /*4ca0*/  MEMBAR.ALL.CTA ;  /* 0x0000000000007992 */ /* 0x0005ec0000008000 */
[----:B--2---:R-:W2:Y:S01]  /*4cb0*/  FENCE.VIEW.ASYNC.S ;  /* 0x00000000000073c6 */ /* 0x004ea20000000000 */
[----:B------:R-:W1:Y:S08]  /*4cc0*/  @!P1 LDC R14, c[0x0][0xb20] ;  /* 0x0002c800ff0e9b82 */ /* 0x000e700000000800 */
[----:B------:R-:W1:Y:S01]  /*4cd0*/  @!P1 LDC R9, c[0x0][0xb0c] ;  /* 0x0002c300ff099b82 */ /* 0x000e620000000800 */
[----:B--2---:R2:W-:Y:S01]  /*4ce0*/  SYNCS.ARRIVE.TRANS64.RED.A1T0 RZ, [R0+URZ], RZ ;  /* 0x000000ff00ff79a7 */ /* 0x0045e200081004ff */
[----:B---3--:R-:W-:Y:S04]  /*4cf0*/  LOP3.LUT P4, RZ, R18, 0x1, RZ, 0xc0, !PT ;  /* 0x0000000112ff7812 */ /* 0x008fe8000788c0ff */
[----:B------:R-:W-:Y:S09]  /*4d00*/  P2R R190, PR, RZ, 0x10 ;  /* 0x00000010ffbe7803 */ /* 0x000ff20000000000 */
[----:B------:R-:W-:Y:S02]  /*4d10*/  @P4 MOV R77, R16 ;  /* 0x00000010004d4202 */ /* 0x000fe40000000f00 */
[----:B------:R-:W-:Y:S01]  /*4d20*/  @P4 LOP3.LUT R75, R17, 0xffff, RZ, 0xc0, !PT ;  /* 0x0000ffff114b4812 */ /* 0x000fe200078ec0ff */
[----:B--2-4-:R-:W-:Y:S06]  /*4d30*/  @!P0 BRA `(.L_x_84) ;  /* 0x0000000000a48947 */ /* 0x014fec0003800000 */
[----:B------:R-:W-:Y:S01]  /*4d40*/  IMAD.HI.U32 R23, R178, R71, RZ ;  /* 0x00000047b2177227 */ /* 0x000fe200078e00ff */
[----:B------:R-:W-:Y:S02]  /*4d50*/  ISETP.NE.AND P0, PT, R70, 0x1, PT ;  /* 0x000000014600780c */ /* 0x000fe40003f05270 */
[----:B------:R-:W-:Y:S01]  /*4d60*/  ISETP.NE.AND P2, PT, R72, 0x1, PT ;  /* 0x000000014800780c */ /* 0x000fe20003f45270 */
[----:B------:R-:W-:Y:S01]  /*4d70*/  IMAD.HI.U32 R22, R177, R168, RZ ;  /* 0x000000a8b1167227 */ /* 0x000fe200078e00ff */
[----:B------:R-:W-:Y:S02]  /*4d80*/  SHF.R.U32.HI R23, RZ, R174, R23 ;  /* 0x000000aeff177219 */ /* 0x000fe40000011617 */
[----:B------:R-:W-:Y:S01]  /*4d90*/  ISETP.NE.AND P3, PT, R74, 0x1, PT ;  /* 0x000000014a00780c */ /* 0x000fe20003f65270 */
[----:B------:R-:W-:Y:S01]  /*4da0*/  IMAD.HI.U32 R26, R77, R168, RZ ;  /* 0x000000a84d1a7227 */ /* 0x000fe200078e00ff */
[----:B------:R-:W-:Y:S02]  /*4db0*/  SHF.R.U32.HI R22, RZ, R169, R22 ;  /* 0x000000a9ff167219 */ /* 0x000fe40000011616 */
[----:B------:R-:W-:Y:S01]  /*4dc0*/  SEL R3, R178, R23, !P0 ;  /* 0x00000017b2037207 */ /* 0x000fe20004000000 */
[----:B------:R-:W-:Y:S01]  /*4dd0*/  IMAD.HI.U32 R23, R75, R71, RZ ;  /* 0x000000474b177227 */ /* 0x000fe200078e00ff */
[----:B------:R-:W-:Y:S02]  /*4de0*/  SEL R7, R177, R22, !P3 ;  /* 0x00000016b1077207 */ /* 0x000fe40005800000 */
[----:B------:R-:W-:Y:S01]  /*4df0*/  SHF.R.U32.HI R26, RZ, R169, R26 ;  /* 0x000000a9ff1a7219 */ /* 0x000fe2000001161a */
[-C--:B------:R-:W-:Y:S04]  /*4e00*/  IMAD.HI.U32 R22, R3, R68.reuse, RZ ;  /* 0x0000004403167227 */ /* 0x080fe800078e00ff */
[----:B------:R-:W-:Y:S01]  /*4e10*/  IMAD.HI.U32 R24, R7, R68, RZ ;  /* 0x0000004407187227 */ /* 0x000fe200078e00ff */
[-C--:B------:R-:W-:Y:S02]  /*4e20*/  @P2 SHF.R.U32.HI R3, RZ, R69.reuse, R22 ;  /* 0x00000045ff032219 */ /* 0x080fe40000011616 */
[----:B------:R-:W-:Y:S02]  /*4e30*/  SHF.R.U32.HI R22, RZ, R174, R23 ;  /* 0x000000aeff167219 */ /* 0x000fe40000011617 */
[----:B------:R-:W-:Y:S01]  /*4e40*/  @P2 SHF.R.U32.HI R7, RZ, R69, R24 ;  /* 0x00000045ff072219 */ /* 0x000fe20000011618 */
[C---:B------:R-:W-:Y:S01]  /*4e50*/  IMAD R2, R72.reuse, R3, RZ ;  /* 0x0000000348027224 */ /* 0x040fe200078e02ff */
[----:B------:R-:W-:Y:S02]  /*4e60*/  SEL R5, R75, R22, !P0 ;  /* 0x000000164b057207 */ /* 0x000fe40004000000 */
[----:B------:R-:W-:Y:S01]  /*4e70*/  SEL R3, R77, R26, !P3 ;  /* 0x0000001a4d037207 */ /* 0x000fe20005800000 */
[----:B------:R-:W-:Y:S01]  /*4e80*/  IMAD R4, R72, R7, RZ ;  /* 0x0000000748047224 */ /* 0x000fe200078e02ff */
[C---:B------:R-:W-:Y:S01]  /*4e90*/  ISETP.GE.AND P0, PT, R5.reuse, R2, PT ;  /* 0x000000020500720c */ /* 0x040fe20003f06270 */
[----:B------:R-:W-:Y:S03]  /*4ea0*/  IMAD.HI.U32 R6, R5, R68, RZ ;  /* 0x0000004405067227 */ /* 0x000fe600078e00ff */
[----:B------:R-:W-:Y:S01]  /*4eb0*/  ISETP.GE.OR P0, PT, R3, R4, P0 ;  /* 0x000000040300720c */ /* 0x000fe20000706670 */
[----:B------:R-:W-:Y:S01]  /*4ec0*/  IMAD.MOV R4, RZ, RZ, -R3 ;  /* 0x000000ffff047224 */ /* 0x000fe200078e0a03 */
[-C--:B------:R-:W-:Y:S03]  /*4ed0*/  SHF.R.U32.HI R6, RZ, R69.reuse, R6 ;  /* 0x00000045ff067219 */ /* 0x080fe60000011606 */
[----:B------:R-:W-:Y:S01]  /*4ee0*/  IMAD R77, R74, R4, R77 ;  /* 0x000000044a4d7224 */ /* 0x000fe200078e024d */
[----:B------:R-:W-:Y:S05]  /*4ef0*/  SEL R15, R5, R6, !P2 ;  /* 0x00000006050f7207 */ /* 0x000fea0005000000 */
[----:B------:R-:W-:Y:S02]  /*4f00*/  IMAD.MOV R6, RZ, RZ, -R15 ;  /* 0x000000ffff067224 */ /* 0x000fe400078e0a0f */
[C---:B------:R-:W-:Y:S04]  /*4f10*/  @!P0 IMAD.HI.U32 R2, R3.reuse, R68, RZ ;  /* 0x0000004403028227 */ /* 0x040fe800078e00ff */
[----:B------:R-:W-:Y:S01]  /*4f20*/  IMAD R6, R72, R6, R5 ;  /* 0x0000000648067224 */ /* 0x000fe200078e0205 */
[----:B------:R-:W-:Y:S04]  /*4f30*/  @!P0 SHF.R.U32.HI R2, RZ, R69, R2 ;  /* 0x00000045ff028219 */ /* 0x000fe80000011602 */
[----:B------:R-:W-:Y:S02]  /*4f40*/  @!P0 SEL R0, R3, R2, !P2 ;  /* 0x0000000203008207 */ /* 0x000fe40005000000 */
[----:B------:R-:W-:Y:S02]  /*4f50*/  IADD3 R2, PT, PT, -R5, RZ, RZ ;  /* 0x000000ff05027210 */ /* 0x000fe40007ffe1ff */
[----:B------:R-:W-:Y:S01]  /*4f60*/  @!P0 IADD3 R8, PT, PT, R15, -R0, RZ ;  /* 0x800000000f088210 */ /* 0x000fe20007ffe0ff */
[----:B------:R-:W-:Y:S02]  /*4f70*/  @!P0 IMAD R0, R7, R6, R0 ;  /* 0x0000000607008224 */ /* 0x000fe400078e0200 */
[----:B------:R-:W-:Y:S02]  /*4f80*/  IMAD R75, R70, R2, R75 ;  /* 0x00000002464b7224 */ /* 0x000fe400078e024b */
[----:B------:R-:W-:Y:S02]  /*4f90*/  @!P0 IMAD R5, R8, R72, R3 ;  /* 0x0000004808058224 */ /* 0x000fe400078e0203 */
[----:B------:R-:W-:Y:S04]  /*4fa0*/  @!P0 IMAD.MOV.U32 R3, RZ, RZ, R0 ;  /* 0x000000ffff038224 */ /* 0x000fe800078e0000 */
[----:B------:R-:W-:Y:S02]  /*4fb0*/  IMAD R77, R3, R74, R77 ;  /* 0x0000004a034d7224 */ /* 0x000fe400078e024d */
[----:B------:R-:W-:Y:S07]  /*4fc0*/  IMAD R75, R5, R70, R75 ;  /* 0x00000046054b7224 */ /* 0x000fee00078e024b */
.L_x_84:
[----:B-1----:R-:W-:Y:S01]  /*4fd0*/  @!P1 ISETP.NE.AND P0, PT, R10, 0x1, PT ;  /* 0x000000010a00980c */ /* 0x002fe20003f05270 */
[----:B------:R-:W-:Y:S01]  /*4fe0*/  @!P1 IMAD.HI.U32 R0, R77, R12, RZ ;  /* 0x0000000c4d009227 */ /* 0x000fe200078e00ff */
[----:B------:R-:W-:Y:S01]  /*4ff0*/  @!P1 ISETP.NE.AND P2, PT, R9, 0x1, PT ;  /* 0x000000010900980c */ /* 0x000fe20003f45270 */
[----:B------:R-:W-:Y:S01]  /*5000*/  ULOP3.LUT UP0, URZ, UR48, 0x1b0, URZ, 0xc0, !UPT ;  /* 0x000001b030ff7892 */ /* 0x000fe2000f80c0ff */
[----:B------:R-:W-:Y:S01]  /*5010*/  R2UR UR42, R21 ;  /* 0x00000000152a72ca */ /* 0x000fe200000e0000 */
[----:B------:R-:W-:Y:S01]  /*5020*/  @!P1 IMAD.HI.U32 R3, R75, R11, RZ ;  /* 0x0000000b4b039227 */ /* 0x000fe200078e00ff */
[----:B------:R-:W-:Y:S02]  /*5030*/  @!P1 SHF.R.U32.HI R0, RZ, R13, R0 ;  /* 0x0000000dff009219 */ /* 0x000fe40000011600 */
[----:B------:R-:W-:Y:S01]  /*5040*/  R2UR UR41, R20 ;  /* 0x00000000142972ca */ /* 0x000fe200000e0000 */
[----:B------:R-:W-:Y:S01]  /*5050*/  VIADD R191, R191, 0x1 ;  /* 0x00000001bfbf7836 */ /* 0x000fe20000000000 */
[----:B------:R-:W-:Y:S02]  /*5060*/  @!P1 SHF.R.U32.HI R2, RZ, R14, R3 ;  /* 0x0000000eff029219 */ /* 0x000fe40000011603 */
[----:B------:R-:W-:Y:S02]  /*5070*/  @!P1 SEL R3, R77, R0, !P2 ;  /* 0x000000004d039207 */ /* 0x000fe40005000000 */
[----:B------:R-:W-:Y:S02]  /*5080*/  @!P1 SEL R2, R75, R2, !P0 ;  /* 0x000000024b029207 */ /* 0x000fe40004000000 */
[----:B------:R-:W-:Y:S01]  /*5090*/  @P4 SHF.R.U32.HI R179, RZ, 0x10, R17 ;  /* 0x00000010ffb34819 */ /* 0x000fe20000011611 */
[----:B------:R-:W-:Y:S02]  /*50a0*/  USHF.L.U32 UR42, UR42, 0x7, URZ ;  /* 0x000000072a2a7899 */ /* 0x000fe400080006ff */
[----:B------:R-:W-:Y:S02]  /*50b0*/  @!P1 IMAD.IADD R0, R2, 0x1, -R3 ;  /* 0x0000000102009824 */ /* 0x000fe400078e0a03 */
[----:B------:R-:W-:Y:S01]  /*50c0*/  @!P1 IMAD.IADD R2, R3, 0x1, -R2 ;  /* 0x0000000103029824 */ /* 0x000fe200078e0a02 */
[----:B------:R-:W-:Y:S01]  /*50d0*/  USHF.L.U32 UR41, UR41, 0x8, URZ ;  /* 0x0000000829297899 */ /* 0x000fe200080006ff */
[----:B------:R-:W-:Y:S02]  /*50e0*/  @!P1 IMAD R77, R0, R9, R77 ;  /* 0x00000009004d9224 */ /* 0x000fe400078e024d */
[----:B------:R-:W-:Y:S01]  /*50f0*/  @!P1 IMAD R75, R2, R10, R75 ;  /* 0x0000000a024b9224 */ /* 0x000fe200078e024b */
[----:B------:R-:W-:Y:S08]  /*5100*/  BRA.U !UP0, `(.L_x_85) ;  /* 0x0000000108407547 */ /* 0x000ff0000b800000 */
[----:B------:R-:W1:Y:S01]  /*5110*/  LDCU.64 UR8, c[0x4][0x88] ;  /* 0x01001100ff0877ac */ /* 0x000e620008000a00 */
[----:B------:R-:W-:Y:S01]  /*5120*/  MOV R3, 0x0 ;  /* 0x0000000000037802 */ /* 0x000fe20000000f00 */
[----:B------:R-:W-:Y:S02]  /*5130*/  HFMA2 R12, -RZ, RZ, 0, 5.9604644775390625e-08 ;  /* 0x00000001ff0c7431 */ /* 0x000fe400000001ff */
[----:B------:R-:W-:Y:S02]  /*5140*/  IMAD.MOV.U32 R8, RZ, RZ, 0x70 ;  /* 0x00000070ff087424 */ /* 0x000fe400078e00ff */
[----:B------:R-:W-:Y:S01]  /*5150*/  IMAD.MOV.U32 R13, RZ, RZ, RZ ;  /* 0x000000ffff0d7224 */ /* 0x000fe200078e00ff */
[----:B------:R-:W2:Y:S01]  /*5160*/  LDCU.64 UR6, c[0x4][0x90] ;  /* 0x01001200ff0677ac */ /* 0x000ea20008000a00 */
[----:B------:R-:W3:Y:S01]  /*5170*/  LDC.64 R2, c[0x4][R3] ;  /* 0x0100000003027b82 */ /* 0x000ee20000000a00 */
[----:B------:R-:W4:Y:S01]  /*5180*/  LDCU.64 UR4, c[0x4][0x8] ;  /* 0x01000100ff0477ac */ /* 0x000f220008000a00 */
[----:B-1----:R-:W-:Y:S01]  /*5190*/  MOV R5, UR9 ;  /* 0x0000000900057c02 */ /* 0x002fe20008000f00 */
[----:B------:R-:W-:Y:S01]  /*51a0*/  IMAD.U32 R4, RZ, RZ, UR8 ;  /* 0x00000008ff047e24 */ /* 0x000fe2000f8e00ff */
[----:B--2---:R-:W-:Y:S01]  /*51b0*/  MOV R7, UR7 ;  /* 0x0000000700077c02 */ /* 0x004fe20008000f00 */
[----:B------:R-:W-:Y:S01]  /*51c0*/  IMAD.U32 R6, RZ, RZ, UR6 ;  /* 0x00000006ff067e24 */ /* 0x000fe2000f8e00ff */
[----:B----4-:R-:W-:Y:S01]  /*51d0*/  MOV R11, UR5 ;  /* 0x00000005000b7c02 */ /* 0x010fe20008000f00 */
[----:B------:R-:W-:Y:S02]  /*51e0*/  IMAD.U32 R10, RZ, RZ, UR4 ;  /* 0x00000004ff0a7e24 */ /* 0x000fe4000f8e00ff */
[----:B------:R-:W-:Y:S07]  /*51f0*/  LEPC R20, `(.L_x_85) ;  /* 0x000000001014794e */ /* 0x000fee0000000000 */
[----:B---3-5:R-:W-:Y:S05]  /*5200*/  CALL.ABS.NOINC R2 ;  /* 0x0000000002007343 */ /* 0x028fea0003c00000 */
.L_x_85:
[----:B------:R-:W-:Y:S01]  /*5210*/  LOP3.LUT P0, RZ, R188, 0x1b0, RZ, 0xc0, !PT ;  /* 0x000001b0bcff7812 */ /* 0x000fe2000780c0ff */
[----:B------:R-:W-:Y:S11]  /*5220*/  BSSY.RECONVERGENT B6, `(.L_x_86) ;  /* 0x0000013000067945 */ /* 0x000ff60003800200 */
[----:B------:R-:W-:Y:S01]  /*5230*/  @!UPT UIADD3 URZ, UPT, UPT, URZ, URZ, URZ ;  /* 0x000000fffffff290 */ /* 0x000fe2000fffe0ff */
[----:B------:R-:W-:Y:S05]  /*5240*/  @!P0 BRA `(.L_x_87) ;  /* 0x0000000000408947 */ /* 0x000fea0003800000 */
        /* <DEDUP_REMOVED lines=16> */
.L_x_87:
[----:B------:R-:W-:Y:S05]  /*5350*/  BSYNC.RECONVERGENT B6 ;  /* 0x0000000000067941 */ /* 0x000fea0003800200 */
.L_x_86:
[----:B------:R-:W-:Y:S01]  /*5360*/  ISETP.NE.U32.AND P4, PT, R166, RZ, PT ;  /* 0x000000ffa600720c */ /* 0x000fe20003f85070 */
[----:B------:R-:W-:Y:S01]  /*5370*/  UISETP.NE.AND UP2, UPT, UR50, URZ, UPT ;  /* 0x000000ff3200728c */ /* 0x000fe2000bf45270 */
[----:B------:R-:W-:Y:S01]  /*5380*/  ISETP.NE.U32.AND P2, PT, RZ, UR38, PT ;  /* 0x00000026ff007c0c */ /* 0x000fe2000bf45070 */
[----:B------:R-:W-:Y:S01]  /*5390*/  UISETP.NE.U32.AND UP1, UPT, UR44, URZ, UPT ;  /* 0x000000ff2c00728c */ /* 0x000fe2000bf25070 */
[----:B------:R-:W-:Y:S01]  /*53a0*/  ISETP.NE.AND.EX P4, PT, R167, RZ, PT, P4 ;  /* 0x000000ffa700720c */ /* 0x000fe20003f85340 */
[----:B------:R-:W-:Y:S01]  /*53b0*/  UPLOP3.LUT UP0, UPT, UPT, UPT, UPT, 0x40, 0x4 ;  /* 0x000000000004789c */ /* 0x000fe20003f0e870 */
[----:B------:R-:W-:Y:S01]  /*53c0*/  ISETP.NE.AND.EX P2, PT, RZ, UR39, PT, P2 ;  /* 0x00000027ff007c0c */ /* 0x000fe2000bf45320 */
[----:B------:R-:W-:Y:S01]  /*53d0*/  UISETP.NE.AND.EX UP1, UPT, UR45, URZ, UPT, UP1 ;  /* 0x000000ff2d00728c */ /* 0x000fe2000bf25310 */
[----:B------:R-:W-:Y:S04]  /*53e0*/  PLOP3.LUT P1, PT, PT, PT, UP2, 0x80, 0x8 ;  /* 0x000000000008781c */ /* 0x000fe80003f2f028 */
[----:B------:R-:W-:Y:S06]  /*53f0*/  @UP2 UPLOP3.LUT UP0, UPT, UPT, UPT, UP1, 0x80, 0x8 ;  /* 0x000000000008289c */ /* 0x000fec0003f0f010 */
[----:B------:R-:W-:Y:S01]  /*5400*/  PLOP3.LUT P0, PT, PT, PT, UP0, 0x80, 0x8 ;  /* 0x000000000008781c */ /* 0x000fe20003f0f008 */
[----:B------:R-:W-:Y:S01]  /*5410*/  @!UPT UIADD3 URZ, UPT, UPT, URZ, URZ, URZ ;  /* 0x000000fffffff290 */ /* 0x000fe2000fffe0ff */
[----:B------:R-:W-:Y:S11]  /*5420*/  BRA.U !UP1, `(.L_x_88) ;  /* 0x0000000109387547 */ /* 0x000ff6000b800000 */
[----:B------:R-:W-:Y:S01]  /*5430*/  UISETP.NE.U32.AND UP0, UPT, UR38, URZ, UPT ;  /* 0x000000ff2600728c */ /* 0x000fe2000bf05070 */
[----:B------:R-:W-:Y:S02]  /*5440*/  HFMA2 R0, -RZ, RZ, 0, 5.9604644775390625e-08 ;  /* 0x00000001ff007431 */ /* 0x000fe400000001ff */
[----:B------:R-:W-:Y:S01]  /*5450*/  IMAD.MOV.U32 R171, RZ, RZ, 0x1 ;  /* 0x00000001ffab7424 */ /* 0x000fe200078e00ff */
[----:B------:R-:W-:Y:S06]  /*5460*/  UISETP.NE.AND.EX UP0, UPT, UR39, URZ, UPT, UP0 ;  /* 0x000000ff2700728c */ /* 0x000fec000bf05300 */
[----:B------:R-:W-:Y:S05]  /*5470*/  PLOP3.LUT P3, PT, PT, PT, UP0, 0x80, 0x8 ;  /* 0x000000000008781c */ /* 0x000fea0003f6f008 */
[----:B------:R-:W1:Y:S01]  /*5480*/  @UP0 LDCU.64 UR6, c[0x0][0x888] ;  /* 0x00011100ff0607ac */ /* 0x000e620008000a00 */
[----:B------:R-:W-:Y:S07]  /*5490*/  @UP0 UIMAD UR4, UR36, UR44, URZ ;  /* 0x0000002c240402a4 */ /* 0x000fee000f8e02ff */
[----:B------:R-:W-:Y:S01]  /*54a0*/  @!P3 PRMT R171, R0, 0x7610, R171 ;  /* 0x0000761000abb816 */ /* 0x000fe200000000ab */
[----:B-1----:R-:W-:Y:S03]  /*54b0*/  @UP0 UIMAD.WIDE UR6, UR4, 0x4, UR6 ;  /* 0x00000004040608a5 */ /* 0x002fe6000f8e0206 */
[----:B------:R-:W1:Y:S03]  /*54c0*/  @!UP0 LDCU UR4, c[0x0][0x880] ;  /* 0x00011000ff0487ac */ /* 0x000e660008000800 */
[----:B------:R-:W-:Y:S01]  /*54d0*/  IMAD.U32 R2, RZ, RZ, UR6 ;  /* 0x00000006ff027e24 */ /* 0x000fe2000f8e00ff */
[----:B------:R-:W-:Y:S05]  /*54e0*/  MOV R3, UR7 ;  /* 0x0000000700037c02 */ /* 0x000fea0008000f00 */
[----:B-----5:R2:W5:Y:S02]  /*54f0*/  @P3 LDG.E R81, desc[UR46][R2.64] ;  /* 0x0000002e02513981 */ /* 0x020564000c1e1900 */
[----:B-12---:R-:W-:Y:S02]  /*5500*/  @!P3 IMAD.U32 R81, RZ, RZ, UR4 ;  /* 0x00000004ff51be24 */ /* 0x006fe4000f8e00ff */
.L_x_88:
[----:B------:R-:W-:Y:S05]  /*5510*/  @!P4 BRA `(.L_x_89) ;  /* 0x000000000020c947 */ /* 0x000fea0003800000 */
[----:B------:R-:W-:Y:S04]  /*5520*/  ISETP.NE.U32.AND P3, PT, R164, RZ, PT ;  /* 0x000000ffa400720c */ /* 0x000fe80003f65070 */
[----:B------:R-:W-:Y:S11]  /*5530*/  ISETP.NE.AND.EX P3, PT, R165, RZ, PT, P3 ;  /* 0x000000ffa500720c */ /* 0x000ff60003f65330 */
[----:B------:R-:W-:Y:S02]  /*5540*/  @!UPT UIADD3 URZ, UPT, UPT, URZ, URZ, URZ ;  /* 0x000000fffffff290 */ /* 0x000fe4000fffe0ff */
[----:B------:R-:W1:Y:S01]  /*5550*/  @P3 LDC.64 R2, c[0x0][0x8a8] ;  /* 0x00022a00ff023b82 */ /* 0x000e620000000a00 */
[----:B------:R-:W-:Y:S04]  /*5560*/  @P3 IMAD R0, R166, UR36, RZ ;  /* 0x00000024a6003c24 */ /* 0x000fe8000f8e02ff */
[----:B-1----:R-:W-:Y:S05]  /*5570*/  @P3 IMAD.WIDE R2, R0, 0x4, R2 ;  /* 0x0000000400023825 */ /* 0x002fea00078e0202 */
[----:B-----5:R1:W5:Y:S02]  /*5580*/  @P3 LDG.E R78, desc[UR46][R2.64] ;  /* 0x0000002e024e3981 */ /* 0x020364000c1e1900 */
[----:B-1----:R-:W2:Y:S02]  /*5590*/  @!P3 LDC R78, c[0x0][0x8a0] ;  /* 0x00022800ff4ebb82 */ /* 0x002ea40000000800 */
.L_x_89:
[----:B-----5:R-:W-:Y:S01]  /*55a0*/  FSETP.NEU.AND P4, PT, R81, RZ, PT ;  /* 0x000000ff5100720b */ /* 0x020fe20003f8d000 */
[----:B------:R-:W-:Y:S01]  /*55b0*/  BSSY B1, `(.L_x_90) ;  /* 0x0000047000017945 */ /* 0x000fe20003800000 */
[----:B------:R-:W-:Y:S01]  /*55c0*/  SEL R5, RZ, 0xffffffff, P2 ;  /* 0xffffffffff057807 */ /* 0x000fe20001000000 */
[----:B------:R-:W-:Y:S01]  /*55d0*/  IMAD.MOV.U32 R196, RZ, RZ, 0x1 ;  /* 0x00000001ffc47424 */ /* 0x000fe200078e00ff */
[----:B------:R-:W-:Y:S01]  /*55e0*/  LOP3.LUT P3, RZ, R171, 0xff, RZ, 0xc0, !PT ;  /* 0x000000ffabff7812 */ /* 0x000fe2000786c0ff */
[C---:B------:R-:W-:Y:S01]  /*55f0*/  IMAD R80, R76.reuse, 0x100, R79 ;  /* 0x000001004c507824 */ /* 0x040fe200078e024f */
[----:B------:R-:W-:Y:S02]  /*5600*/  @P1 SEL R0, RZ, 0xffffffff, P4 ;  /* 0xffffffffff001807 */ /* 0x000fe40002000000 */
[----:B------:R-:W-:Y:S02]  /*5610*/  CS2R R162, SRZ ;  /* 0x0000000000a27805 */ /* 0x000fe4000001ff00 */
[----:B------:R-:W-:Y:S02]  /*5620*/  LEA R3, R181, UR49, 0x3 ;  /* 0x00000031b5037c11 */ /* 0x000fe4000f8e18ff */
[----:B------:R-:W-:Y:S02]  /*5630*/  CS2R R160, SRZ ;  /* 0x0000000000a07805 */ /* 0x000fe4000001ff00 */
[----:B------:R-:W-:Y:S02]  /*5640*/  @P0 SEL R0, R5, R0, !P3 ;  /* 0x0000000005000207 */ /* 0x000fe40005800000 */
[----:B------:R-:W-:Y:S02]  /*5650*/  CS2R R158, SRZ ;  /* 0x00000000009e7805 */ /* 0x000fe4000001ff00 */
[----:B------:R-:W-:Y:S02]  /*5660*/  LEA R193, R76, UR49, 0x3 ;  /* 0x000000314cc17c11 */ /* 0x000fe4000f8e18ff */
[----:B------:R-:W-:Y:S02]  /*5670*/  CS2R R156, SRZ ;  /* 0x00000000009c7805 */ /* 0x000fe4000001ff00 */
[----:B------:R-:W-:Y:S02]  /*5680*/  @P1 LOP3.LUT R0, R0, 0x1, RZ, 0xc0, !PT ;  /* 0x0000000100001812 */ /* 0x000fe400078ec0ff */
[----:B------:R-:W-:Y:S02]  /*5690*/  CS2R R154, SRZ ;  /* 0x00000000009a7805 */ /* 0x000fe4000001ff00 */
[----:B------:R-:W-:Y:S02]  /*56a0*/  SHF.L.U32 R2, R183, 0x1f, RZ ;  /* 0x0000001fb7027819 */ /* 0x000fe400000006ff */
[----:B------:R-:W-:Y:S02]  /*56b0*/  CS2R R152, SRZ ;  /* 0x0000000000987805 */ /* 0x000fe4000001ff00 */
[----:B------:R-:W-:Y:S02]  /*56c0*/  ISETP.NE.U32.OR P6, PT, R0, 0x1, !P1 ;  /* 0x000000010000780c */ /* 0x000fe40004fc5470 */
[----:B------:R-:W-:Y:S02]  /*56d0*/  CS2R R150, SRZ ;  /* 0x0000000000967805 */ /* 0x000fe4000001ff00 */
[----:B------:R-:W-:Y:S02]  /*56e0*/  PLOP3.LUT P2, PT, PT, PT, UP1, 0x80, 0x8 ;  /* 0x000000000008781c */ /* 0x000fe40003f4f018 */
[----:B------:R-:W-:Y:S02]  /*56f0*/  CS2R R148, SRZ ;  /* 0x0000000000947805 */ /* 0x000fe4000001ff00 */
[----:B------:R-:W-:Y:S02]  /*5700*/  SEL R0, RZ, 0xffffffff, P4 ;  /* 0xffffffffff007807 */ /* 0x000fe40002000000 */
[----:B------:R-:W-:Y:S03]  /*5710*/  P2R R198, PR, RZ, 0x40 ;  /* 0x00000040ffc67803 */ /* 0x000fe60000000000 */
[----:B------:R-:W-:Y:S04]  /*5720*/  @P6 SHF.L.U32 R4, R180, 0x1f, RZ ;  /* 0x0000001fb4046819 */ /* 0x000fe800000006ff */
[----:B------:R-:W-:Y:S01]  /*5730*/  @P2 SEL R0, R5, R0, !P3 ;  /* 0x0000000005002207 */ /* 0x000fe20005800000 */
[----:B------:R-:W1:Y:S03]  /*5740*/  @P6 SYNCS.PHASECHK.TRANS64.TRYWAIT P1, [R3+URZ+0x60], R4 ;  /* 0x00006004030065a7 */ /* 0x000e6600080211ff */
[----:B------:R-:W-:Y:S04]  /*5750*/  LOP3.LUT R0, R0, 0x1, RZ, 0xc0, !PT ;  /* 0x0000000100007812 */ /* 0x000fe800078ec0ff */
[----:B------:R-:W-:Y:S04]  /*5760*/  ISETP.NE.U32.AND P5, PT, R0, 0x1, PT ;  /* 0x000000010000780c */ /* 0x000fe80003fa5070 */
[----:B------:R-:W-:Y:S01]  /*5770*/  P2R R197, PR, RZ, 0x20 ;  /* 0x00000020ffc57803 */ /* 0x000fe20000000000 */
[----:B------:R3:W4:Y:S01]  /*5780*/  SYNCS.PHASECHK.TRANS64.TRYWAIT P0, [R193+URZ+0xd0], R2 ;  /* 0x0000d002c10075a7 */ /* 0x00072200080011ff */
[----:B-1----:R-:W-:Y:S01]  /*5790*/  @P6 SEL R196, RZ, 0x1, !P1 ;  /* 0x00000001ffc46807 */ /* 0x002fe20004800000 */
[----:B---3--:R-:W-:Y:S06]  /*57a0*/  @!P6 BRA `(.L_x_91) ;  /* 0x00000000009ce947 */ /* 0x008fec0003800000 */
[----:B------:R-:W-:Y:S01]  /*57b0*/  @P5 IMAD R6, R181, 0x2000, R186 ;  /* 0x00002000b5065824 */ /* 0x000fe200078e02ba */
[----:B------:R-:W-:Y:S01]  /*57c0*/  ISETP.NE.AND P1, PT, R196, RZ, PT ;  /* 0x000000ffc400720c */ /* 0x000fe20003f25270 */
[----:B------:R-:W-:Y:S01]  /*57d0*/  BSSY B0, `(.L_x_92) ;  /* 0x0000010000007945 */ /* 0x000fe20003800000 */
[----:B------:R-:W-:Y:S01]  /*57e0*/  CS2R R150, SRZ ;  /* 0x0000000000967805 */ /* 0x000fe2000001ff00 */
[--C-:B------:R-:W-:Y:S01]  /*57f0*/  @P5 IMAD R7, R187, -0x10, R6.reuse ;  /* 0xfffffff0bb075824 */ /* 0x100fe200078e0206 */
[----:B------:R-:W-:Y:S01]  /*5800*/  CS2R R148, SRZ ;  /* 0x0000000000947805 */ /* 0x000fe2000001ff00 */
[----:B------:R-:W-:Y:S01]  /*5810*/  @P5 IMAD R5, R185, -0x10, R6 ;  /* 0xfffffff0b9055824 */ /* 0x000fe200078e0206 */
[----:B------:R-:W-:Y:S01]  /*5820*/  CS2R R158, SRZ ;  /* 0x00000000009e7805 */ /* 0x000fe2000001ff00 */
[----:B------:R-:W-:Y:S01]  /*5830*/  @P5 IMAD R4, R184, 0x10, R7 ;  /* 0x00000010b8045824 */ /* 0x000fe200078e0207 */
[----:B------:R-:W-:Y:S02]  /*5840*/  CS2R R156, SRZ ;  /* 0x00000000009c7805 */ /* 0x000fe4000001ff00 */
[----:B------:R-:W-:Y:S02]  /*5850*/  CS2R R154, SRZ ;  /* 0x00000000009a7805 */ /* 0x000fe4000001ff00 */
[----:B------:R-:W-:Y:S02]  /*5860*/  CS2R R152, SRZ ;  /* 0x0000000000987805 */ /* 0x000fe4000001ff00 */
[----:B------:R-:W-:Y:S02]  /*5870*/  CS2R R162, SRZ ;  /* 0x0000000000a27805 */ /* 0x000fe4000001ff00 */
[----:B------:R-:W-:Y:S01]  /*5880*/  CS2R R160, SRZ ;  /* 0x0000000000a07805 */ /* 0x000fe2000001ff00 */
[----:B------:R-:W-:Y:S06]  /*5890*/  @P1 BRA `(.L_x_93) ;  /* 0x00000000000c1947 */ /* 0x000fec0003800000 */
[----:B------:R-:W-:Y:S04]  /*58a0*/  SHF.L.U32 R0, R180, 0x1f, RZ ;  /* 0x0000001fb4007819 */ /* 0x000fe800000006ff */
[----:B------:R-:W1:Y:S02]  /*58b0*/  SYNCS.PHASECHK.TRANS64.TRYWAIT P1, [R3+URZ+0x60], R0 ;  /* 0x00006000030075a7 */ /* 0x000e6400080211ff */
[----:B-1----:R-:W-:Y:S05]  /*58c0*/  @!P1 BRA `(.L_x_94) ;  /* 0x0000006000649947 */ /* 0x002fea0003800000 */
.L_x_93:
[----:B------:R-:W-:Y:S05]  /*58d0*/  BSYNC B0 ;  /* 0x0000000000007941 */ /* 0x000fea0003800000 */
.L_x_92:
[----:B------:R-:W-:Y:S01]  /*58e0*/  ISETP.NE.AND P1, PT, R197, RZ, PT ;  /* 0x000000ffc500720c */ /* 0x000fe20003f25270 */
[----:B-1----:R-:W-:Y:S02]  /*58f0*/  VIADD R3, R3, 0x80 ;  /* 0x0000008003037836 */ /* 0x002fe40000000000 */
[----:B------:R-:W-:Y:S02]  /*5900*/  IMAD.U32 R0, RZ, RZ, UR37 ;  /* 0x00000025ff007e24 */ /* 0x000fe4000f8e00ff */
[----:B------:R-:W-:Y:S03]  /*5910*/  VIADD R181, R181, 0x1 ;  /* 0x00000001b5b57836 */ /* 0x000fe60000000000 */
[----:B------:R-:W-:Y:S05]  /*5920*/  PRMT R0, R0, 0x654, R3 ;  /* 0x0000065400007816 */ /* 0x000fea0000000003 */
[----:B------:R1:W3:Y:S04]  /*5930*/  @P1 LDS.128 R148, [R6] ;  /* 0x0000000006941984 */ /* 0x0002e80000000c00 */
[----:B------:R1:W1:Y:S04]  /*5940*/  @P1 LDS.128 R156, [R5+0x20] ;  /* 0x00002000059c1984 */ /* 0x0002680000000c00 */
[----:B------:R1:W1:Y:S04]  /*5950*/  @P1 LDS.128 R152, [R7+0x10] ;  /* 0x0000100007981984 */ /* 0x0002680000000c00 */
[----:B------:R1:W1:Y:S01]  /*5960*/  @P1 LDS.128 R160, [R4+0x10] ;  /* 0x0000100004a01984 */ /* 0x0002620000000c00 */
[C---:B------:R-:W-:Y:S01]  /*5970*/  ISETP.NE.AND P1, PT, R181.reuse, 0x4, PT ;  /* 0x00000004b500780c */ /* 0x040fe20003f25270 */
[----:B------:R-:W-:Y:S01]  /*5980*/  @!PT LDS RZ, [RZ] ;  /* 0x00000000fffff984 */ /* 0x000fe20000000800 */
[----:B------:R-:W-:Y:S01]  /*5990*/  @!PT LDS RZ, [RZ] ;  /* 0x00000000fffff984 */ /* 0x000fe20000000800 */
[----:B------:R-:W-:Y:S01]  /*59a0*/  @!PT LDS RZ, [RZ] ;  /* 0x00000000fffff984 */ /* 0x000fe20000000800 */
[----:B------:R-:W-:Y:S01]  /*59b0*/  @!PT LDS RZ, [RZ] ;  /* 0x00000000fffff984 */ /* 0x000fe20000000800 */
[----:B------:R5:W-:Y:S06]  /*59c0*/  MEMBAR.ALL.CTA ;  /* 0x0000000000007992 */ /* 0x000bec0000008000 */
[----:B-----5:R-:W5:Y:S01]  /*59d0*/  FENCE.VIEW.ASYNC.S ;  /* 0x00000000000073c6 */ /* 0x020f620000000000 */
[----:B------:R-:W-:Y:S02]  /*59e0*/  SEL R3, RZ, 0x1, P1 ;  /* 0x00000001ff037807 */ /* 0x000fe40000800000 */
[----:B------:R-:W-:Y:S02]  /*59f0*/  SEL R181, R181, RZ, P1 ;  /* 0x000000ffb5b57207 */ /* 0x000fe40000800000 */
[----:B------:R-:W-:Y:S01]  /*5a00*/  LOP3.LUT R180, R180, R3, RZ, 0x3c, !PT ;  /* 0x00000003b4b47212 */ /* 0x000fe200078e3cff */
[----:B-----5:R1:W-:Y:S06]  /*5a10*/  SYNCS.ARRIVE.TRANS64.RED.A1T0 RZ, [R0+URZ], RZ ;  /* 0x000000ff00ff79a7 */ /* 0x0203ec00081004ff */
.L_x_91:
[----:B------:R-:W-:Y:S05]  /*5a20*/  BSYNC B1 ;  /* 0x0000000000017941 */ /* 0x000fea0003800000 */
.L_x_90:
[----:B-1----:R-:W-:Y:S04]  /*5a30*/  SHF.R.U32.HI R0, RZ, 0x15, R80 ;  /* 0x00000015ff007819 */ /* 0x002fe80000011650 */
[----:B------:R-:W-:Y:S01]  /*5a40*/  LOP3.LUT P1, RZ, R0, 0x3, R173, 0x48, !PT ;  /* 0x0000000300ff7812 */ /* 0x000fe200078248ad */
[----:B------:R-:W-:Y:S01]  /*5a50*/  @!UPT UIADD3 URZ, UPT, UPT, URZ, URZ, URZ ;  /* 0x000000fffffff290 */ /* 0x000fe2000fffe0ff */
[----:B----4-:R-:W-:Y:S11]  /*5a60*/  @P0 BRA `(.L_x_95) ;  /* 0x0000000000080947 */ /* 0x010ff60003800000 */
[----:B------:R-:W1:Y:S02]  /*5a70*/  SYNCS.PHASECHK.TRANS64.TRYWAIT P0, [R193+URZ+0xd0], R2 ;  /* 0x0000d002c10075a7 */ /* 0x000e6400080011ff */
[----:B-1----:R-:W-:Y:S05]  /*5a80*/  @!P0 BRA `(.L_x_96) ;  /* 0x0000006000088947 */ /* 0x002fea0003800000 */
.L_x_95:
[----:B------:R-:W-:Y:S04]  /*5a90*/  BSSY.RECONVERGENT B6, `(.L_x_97) ;  /* 0x0000012000067945 */ /* 0x000fe80003800200 */
[----:B------:R-:W-:Y:S05]  /*5aa0*/  @!P1 BRA `(.L_x_98) ;  /* 0x0000000000409947 */ /* 0x000fea0003800000 */
[----:B------:R-:W4:Y:S01]  /*5ab0*/  LDCU.64 UR8, c[0x4][0x78] ;  /* 0x01000f00ff0877ac */ /* 0x000f220008000a00 */
[----:B------:R-:W-:Y:S01]  /*5ac0*/  MOV R3, 0x0 ;  /* 0x0000000000037802 */ /* 0x000fe20000000f00 */
[----:B------:R-:W-:Y:S02]  /*5ad0*/  HFMA2 R12, -RZ, RZ, 0, 5.9604644775390625e-08 ;  /* 0x00000001ff0c7431 */ /* 0x000fe400000001ff */
[----:B------:R-:W-:Y:S02]  /*5ae0*/  IMAD.MOV.U32 R8, RZ, RZ, 0x192 ;  /* 0x00000192ff087424 */ /* 0x000fe400078e00ff */
[----:B------:R-:W-:Y:S01]  /*5af0*/  IMAD.MOV.U32 R13, RZ, RZ, RZ ;  /* 0x000000ffff0d7224 */ /* 0x000fe200078e00ff */
[----:B------:R-:W5:Y:S01]  /*5b00*/  LDCU.64 UR6, c[0x4][0x80] ;  /* 0x01001000ff0677ac */ /* 0x000f620008000a00 */
[----:B-1----:R-:W1:Y:S01]  /*5b10*/  LDC.64 R2, c[0x4][R3] ;  /* 0x0100000003027b82 */ /* 0x002e620000000a00 */
[----:B------:R-:W2:Y:S01]  /*5b20*/  LDCU.64 UR4, c[0x4][0x18] ;  /* 0x01000300ff0477ac */ /* 0x000ea20008000a00 */
[----:B----4-:R-:W-:Y:S01]  /*5b30*/  MOV R5, UR9 ;  /* 0x0000000900057c02 */ /* 0x010fe20008000f00 */
[----:B------:R-:W-:Y:S01]  /*5b40*/  IMAD.U32 R4, RZ, RZ, UR8 ;  /* 0x00000008ff047e24 */ /* 0x000fe2000f8e00ff */
[----:B-----5:R-:W-:Y:S01]  /*5b50*/  MOV R7, UR7 ;  /* 0x0000000700077c02 */ /* 0x020fe20008000f00 */
[----:B------:R-:W-:Y:S01]  /*5b60*/  IMAD.U32 R6, RZ, RZ, UR6 ;  /* 0x00000006ff067e24 */ /* 0x000fe2000f8e00ff */
[----:B--2---:R-:W-:Y:S01]  /*5b70*/  MOV R11, UR5 ;  /* 0x00000005000b7c02 */ /* 0x004fe20008000f00 */
[----:B------:R-:W-:Y:S02]  /*5b80*/  IMAD.U32 R10, RZ, RZ, UR4 ;  /* 0x00000004ff0a7e24 */ /* 0x000fe4000f8e00ff */
[----:B------:R-:W-:Y:S07]  /*5b90*/  LEPC R20, `(.L_x_98) ;  /* 0x000000001014794e */ /* 0x000fee0000000000 */
[----:B-1-3--:R-:W-:Y:S05]  /*5ba0*/  CALL.ABS.NOINC R2 ;  /* 0x0000000002007343 */ /* 0x00afea0003c00000 */
.L_x_98:
[----:B------:R-:W-:Y:S05]  /*5bb0*/  BSYNC.RECONVERGENT B6 ;  /* 0x0000000000067941 */ /* 0x000fea0003800200 */
.L_x_97:
[-C--:B---3--:R-:W-:Y:S01]  /*5bc0*/  F2FP.F16.E5M2.UNPACK_B R83, R148.reuse ;  /* 0x00000094ff53723e */ /* 0x088fe200020004ff */
[----:B------:R-:W-:Y:S05]  /*5bd0*/  WARPSYNC.ALL ;  /* 0x0000000000007948 */ /* 0x000fea0003800000 */
[----:B------:R-:W-:Y:S01]  /*5be0*/  R2UR UR4, R80 ;  /* 0x00000000500472ca */ /* 0x000fe200000e0000 */
[--C-:B------:R-:W-:Y:S01]  /*5bf0*/  HADD2.F32 R82, -RZ, R83.reuse.H0_H0 ;  /* 0x20000053ff527230 */ /* 0x100fe20000004100 */
[----:B------:R-:W-:Y:S01]  /*5c00*/  F2FP.F16.E5M2.UNPACK_B R85, R148.H1 ;  /* 0x00000094ff55723e */ /* 0x000fe200030004ff */
[----:B------:R-:W-:Y:S01]  /*5c10*/  HADD2.F32 R83, -RZ, R83.H1_H1 ;  /* 0x30000053ff537230 */ /* 0x000fe20000004100 */
[-C--:B------:R-:W-:Y:S01]  /*5c20*/  F2FP.F16.E5M2.UNPACK_B R87, R149.reuse ;  /* 0x00000095ff57723e */ /* 0x080fe200020004ff */
[----:B------:R-:W-:Y:S01]  /*5c30*/  BSSY.RECONVERGENT B0, `(.L_x_99) ;  /* 0x000011d000007945 */ /* 0x000fe20003800200 */
[----:B------:R-:W-:Y:S01]  /*5c40*/  F2FP.F16.E5M2.UNPACK_B R89, R149.H1 ;  /* 0x00000095ff59723e */ /* 0x000fe200030004ff */
[----:B------:R-:W-:Y:S01]  /*5c50*/  HADD2.F32 R84, -RZ, R85.H0_H0 ;  /* 0x20000055ff547230 */ /* 0x000fe20000004100 */
[-C--:B------:R-:W-:Y:S01]  /*5c60*/  F2FP.F16.E5M2.UNPACK_B R91, R150.reuse ;  /* 0x00000096ff5b723e */ /* 0x080fe200020004ff */
[----:B------:R-:W-:Y:S01]  /*5c70*/  HADD2.F32 R88, -RZ, R87.H1_H1 ;  /* 0x30000057ff587230 */ /* 0x000fe20000004100 */
[----:B------:R-:W-:Y:S01]  /*5c80*/  F2FP.F16.E5M2.UNPACK_B R93, R150.H1 ;  /* 0x00000096ff5d723e */ /* 0x000fe200030004ff */
[----:B------:R-:W-:Y:S01]  /*5c90*/  HADD2.F32 R86, -RZ, R85.H1_H1 ;  /* 0x30000055ff567230 */ /* 0x000fe20000004100 */
[-C--:B------:R-:W-:Y:S01]  /*5ca0*/  F2FP.F16.E5M2.UNPACK_B R95, R151.reuse ;  /* 0x00000097ff5f723e */ /* 0x080fe200020004ff */
[----:B------:R-:W2:Y:S01]  /*5cb0*/  LDTM.x64 R4, tmem[UR4] ;  /* 0x00000004000479ee */ /* 0x000ea20008340000 */
[----:B------:R-:W-:Y:S01]  /*5cc0*/  F2FP.F16.E5M2.UNPACK_B R97, R151.H1 ;  /* 0x00000097ff61723e */ /* 0x000fe200030004ff */
[----:B------:R-:W-:Y:S01]  /*5cd0*/  HADD2.F32 R85, -RZ, R87.H0_H0 ;  /* 0x20000057ff557230 */ /* 0x000fe20000004100 */
[-C--:B------:R-:W-:Y:S01]  /*5ce0*/  F2FP.F16.E5M2.UNPACK_B R99, R152.reuse ;  /* 0x00000098ff63723e */ /* 0x080fe200020004ff */
[----:B------:R-:W-:Y:S01]  /*5cf0*/  HADD2.F32 R87, -RZ, R89.H0_H0 ;  /* 0x20000059ff577230 */ /* 0x000fe20000004100 */
[----:B------:R-:W-:Y:S01]  /*5d00*/  F2FP.F16.E5M2.UNPACK_B R101, R152.H1 ;  /* 0x00000098ff65723e */ /* 0x000fe200030004ff */
[----:B------:R-:W-:Y:S01]  /*5d10*/  HADD2.F32 R92, -RZ, R91.H1_H1 ;  /* 0x3000005bff5c7230 */ /* 0x000fe20000004100 */
[----:B------:R-:W-:Y:S01]  /*5d20*/  SHF.L.U32 R199, R176, 0x4, RZ ;  /* 0x00000004b0c77819 */ /* 0x000fe200000006ff */
[----:B------:R-:W-:Y:S01]  /*5d30*/  HADD2.F32 R96, -RZ, R95.H1_H1 ;  /* 0x3000005fff607230 */ /* 0x000fe20000004100 */
[----:B------:R-:W-:Y:S01]  /*5d40*/  SHF.L.U32 R207, R175, 0x4, RZ ;  /* 0x00000004afcf7819 */ /* 0x000fe200000006ff */
[----:B------:R-:W-:Y:S01]  /*5d50*/  HADD2.F32 R100, -RZ, R99.H1_H1 ;  /* 0x30000063ff647230 */ /* 0x000fe20000004100 */
[----:B------:R-:W-:Y:S01]  /*5d60*/  IADD3 R192, PT, PT, R186, R199, RZ ;  /* 0x000000c7bac07210 */ /* 0x000fe20007ffe0ff */
[----:B------:R-:W-:Y:S01]  /*5d70*/  HADD2.F32 R90, -RZ, R89.H1_H1 ;  /* 0x30000059ff5a7230 */ /* 0x000fe20000004100 */
[----:B------:R-:W-:Y:S01]  /*5d80*/  SHF.L.U32 R205, R184, 0x4, RZ ;  /* 0x00000004b8cd7819 */ /* 0x000fe200000006ff */
[----:B------:R-:W-:Y:S01]  /*5d90*/  HADD2.F32 R89, -RZ, R91.H0_H0 ;  /* 0x2000005bff597230 */ /* 0x000fe20000004100 */
[-C--:B------:R-:W-:Y:S01]  /*5da0*/  F2FP.F16.E5M2.UNPACK_B R103, R153.reuse ;  /* 0x00000099ff67723e */ /* 0x080fe200020004ff */
[--C-:B------:R-:W-:Y:S01]  /*5db0*/  HADD2.F32 R91, -RZ, R93.reuse.H0_H0 ;  /* 0x2000005dff5b7230 */ /* 0x100fe20000004100 */
[----:B------:R-:W-:Y:S01]  /*5dc0*/  IADD3 R194, PT, PT, R205, R192, RZ ;  /* 0x000000c0cdc27210 */ /* 0x000fe20007ffe0ff */
[----:B------:R-:W-:Y:S01]  /*5dd0*/  HADD2.F32 R94, -RZ, R93.H1_H1 ;  /* 0x3000005dff5e7230 */ /* 0x000fe20000004100 */
[----:B------:R-:W-:Y:S01]  /*5de0*/  F2FP.F16.E5M2.UNPACK_B R105, R153.H1 ;  /* 0x00000099ff69723e */ /* 0x000fe200030004ff */
[----:B------:R-:W-:Y:S01]  /*5df0*/  HADD2.F32 R93, -RZ, R95.H0_H0 ;  /* 0x2000005fff5d7230 */ /* 0x000fe20000004100 */
[-C--:B------:R-:W-:Y:S01]  /*5e00*/  F2FP.F16.E5M2.UNPACK_B R107, R154.reuse ;  /* 0x0000009aff6b723e */ /* 0x080fe200020004ff */
[----:B------:R-:W-:Y:S01]  /*5e10*/  HADD2.F32 R104, -RZ, R103.H1_H1 ;  /* 0x30000067ff687230 */ /* 0x000fe20000004100 */
[----:B------:R-:W-:Y:S01]  /*5e20*/  F2FP.F16.E5M2.UNPACK_B R109, R154.H1 ;  /* 0x0000009aff6d723e */ /* 0x000fe200030004ff */
[C---:B--2---:R-:W-:Y:S01]  /*5e30*/  FMUL R0, R78.reuse, R4 ;  /* 0x000000044e007220 */ /* 0x044fe20000400000 */
[C---:B-1----:R-:W-:Y:S01]  /*5e40*/  FMUL R2, R78.reuse, R5 ;  /* 0x000000054e027220 */ /* 0x042fe20000400000 */
[C---:B------:R-:W-:Y:S01]  /*5e50*/  FMUL R4, R78.reuse, R8 ;  /* 0x000000084e047220 */ /* 0x040fe20000400000 */
[C---:B------:R-:W-:Y:S01]  /*5e60*/  FMUL R5, R78.reuse, R9 ;  /* 0x000000094e057220 */ /* 0x040fe20000400000 */
[C---:B------:R-:W-:Y:S01]  /*5e70*/  FFMA R0, R81.reuse, R82, R0 ;  /* 0x0000005251007223 */ /* 0x040fe20000000000 */
[C---:B------:R-:W-:Y:S01]  /*5e80*/  FFMA R2, R81.reuse, R83, R2 ;  /* 0x0000005351027223 */ /* 0x040fe20000000002 */
[C---:B------:R-:W-:Y:S01]  /*5e90*/  FMUL R8, R78.reuse, R12 ;  /* 0x0000000c4e087220 */ /* 0x040fe20000400000 */
[C---:B------:R-:W-:Y:S01]  /*5ea0*/  FMUL R9, R78.reuse, R13 ;  /* 0x0000000d4e097220 */ /* 0x040fe20000400000 */
[C---:B------:R-:W-:Y:S01]  /*5eb0*/  FMUL R12, R78.reuse, R16 ;  /* 0x000000104e0c7220 */ /* 0x040fe20000400000 */
[C---:B------:R-:W-:Y:S01]  /*5ec0*/  FMUL R13, R78.reuse, R17 ;  /* 0x000000114e0d7220 */ /* 0x040fe20000400000 */
[C---:B------:R-:W-:Y:S01]  /*5ed0*/  FMUL R16, R78.reuse, R20 ;  /* 0x000000144e107220 */ /* 0x040fe20000400000 */
[C---:B------:R-:W-:Y:S01]  /*5ee0*/  FMUL R17, R78.reuse, R21 ;  /* 0x000000154e117220 */ /* 0x040fe20000400000 */
[C---:B------:R-:W-:Y:S01]  /*5ef0*/  FMUL R20, R78.reuse, R24 ;  /* 0x000000184e147220 */ /* 0x040fe20000400000 */
[C---:B------:R-:W-:Y:S01]  /*5f00*/  FMUL R21, R78.reuse, R25 ;  /* 0x000000194e157220 */ /* 0x040fe20000400000 */
[----:B------:R-:W-:Y:S02]  /*5f10*/  HADD2.F32 R108, -RZ, R107.H1_H1 ;  /* 0x3000006bff6c7230 */ /* 0x000fe40000004100 */
[C---:B------:R-:W-:Y:S01]  /*5f20*/  FMUL R24, R78.reuse, R28 ;  /* 0x0000001c4e187220 */ /* 0x040fe20000400000 */
[C---:B------:R-:W-:Y:S01]  /*5f30*/  FMUL R25, R78.reuse, R29 ;  /* 0x0000001d4e197220 */ /* 0x040fe20000400000 */
[C---:B------:R-:W-:Y:S01]  /*5f40*/  FMUL R28, R78.reuse, R32 ;  /* 0x000000204e1c7220 */ /* 0x040fe20000400000 */
[C---:B------:R-:W-:Y:S01]  /*5f50*/  FMUL R29, R78.reuse, R33 ;  /* 0x000000214e1d7220 */ /* 0x040fe20000400000 */
[C---:B------:R-:W-:Y:S01]  /*5f60*/  FMUL R32, R78.reuse, R36 ;  /* 0x000000244e207220 */ /* 0x040fe20000400000 */
[----:B------:R-:W-:Y:S01]  /*5f70*/  F2FP.F16.E5M2.UNPACK_B R111, R155 ;  /* 0x0000009bff6f723e */ /* 0x000fe200020004ff */
[C---:B------:R-:W-:Y:S01]  /*5f80*/  FMUL R33, R78.reuse, R37 ;  /* 0x000000254e217220 */ /* 0x040fe20000400000 */
[C---:B------:R-:W-:Y:S01]  /*5f90*/  FMUL R36, R78.reuse, R40 ;  /* 0x000000284e247220 */ /* 0x040fe20000400000 */
[----:B------:R-:W-:Y:S01]  /*5fa0*/  F2FP.F16.E5M2.UNPACK_B R113, R155.H1 ;  /* 0x0000009bff71723e */ /* 0x000fe200030004ff */
[C---:B------:R-:W-:Y:S01]  /*5fb0*/  FMUL R37, R78.reuse, R41 ;  /* 0x000000294e257220 */ /* 0x040fe20000400000 */
[----:B------:R-:W-:Y:S02]  /*5fc0*/  HADD2.F32 R112, -RZ, R111.H1_H1 ;  /* 0x3000006fff707230 */ /* 0x000fe40000004100 */
        /* <DEDUP_REMOVED lines=26> */
[C---:B------:R-:W-:Y:S01]  /*6170*/  FFMA R3, R81.reuse, R84, R3 ;  /* 0x0000005451037223 */ /* 0x040fe20000000003 */
[C---:B------:R-:W-:Y:S01]  /*6180*/  FFMA R7, R81.reuse, R86, R7 ;  /* 0x0000005651077223 */ /* 0x040fe20000000007 */
[----:B------:R-:W-:Y:S01]  /*6190*/  F2FP.F16.E5M2.UNPACK_B R131, R160 ;  /* 0x000000a0ff83723e */ /* 0x000fe200020004ff */
[C---:B------:R-:W-:Y:S01]  /*61a0*/  FFMA R4, R81.reuse, R85, R4 ;  /* 0x0000005551047223 */ /* 0x040fe20000000004 */
[C---:B------:R-:W-:Y:S01]  /*61b0*/  FFMA R5, R81.reuse, R88, R5 ;  /* 0x0000005851057223 */ /* 0x040fe20000000005 */
[----:B------:R-:W-:Y:S01]  /*61c0*/  F2FP.F16.E5M2.UNPACK_B R133, R160.H1 ;  /* 0x000000a0ff85723e */ /* 0x000fe200030004ff */
[----:B------:R-:W-:Y:S01]  /*61d0*/  FFMA R6, R81, R87, R6 ;  /* 0x0000005751067223 */ /* 0x000fe20000000006 */
[----:B------:R-:W-:Y:S01]  /*61e0*/  F2FP.SATFINITE.E5M2.F32.PACK_AB_MERGE_C R195, R7, R3, RZ ;  /* 0x0000000307c3723e */ /* 0x000fe200048060ff */
[----:B------:R-:W-:Y:S02]  /*61f0*/  HADD2.F32 R128, -RZ, R127.H1_H1 ;  /* 0x3000007fff807230 */ /* 0x000fe40000004100 */
[----:B------:R-:W-:Y:S01]  /*6200*/  FMUL R11, R78, R11 ;  /* 0x0000000b4e0b7220 */ /* 0x000fe20000400000 */
[----:B------:R-:W-:Y:S01]  /*6210*/  HADD2.F32 R132, -RZ, R131.H1_H1 ;  /* 0x30000083ff847230 */ /* 0x000fe20000004100 */
[----:B------:R-:W-:Y:S01]  /*6220*/  F2FP.SATFINITE.E5M2.F32.PACK_AB_MERGE_C R200, R2, R0, R195 ;  /* 0x0000000002c8723e */ /* 0x000fe200048060c3 */
[----:B------:R-:W-:Y:S01]  /*6230*/  FMUL R10, R78, R14 ;  /* 0x0000000e4e0a7220 */ /* 0x000fe20000400000 */
[----:B------:R-:W-:Y:S01]  /*6240*/  IADD3 R195, PT, PT, R186, R207, RZ ;  /* 0x000000cfbac37210 */ /* 0x000fe20007ffe0ff */
[C---:B------:R-:W-:Y:S01]  /*6250*/  FFMA R11, R81.reuse, R90, R11 ;  /* 0x0000005a510b7223 */ /* 0x040fe2000000000b */
[C---:B------:R-:W-:Y:S01]  /*6260*/  FFMA R8, R81.reuse, R89, R8 ;  /* 0x0000005951087223 */ /* 0x040fe20000000008 */
[C---:B------:R-:W-:Y:S01]  /*6270*/  FFMA R9, R81.reuse, R92, R9 ;  /* 0x0000005c51097223 */ /* 0x040fe20000000009 */
[--C-:B------:R-:W-:Y:S02]  /*6280*/  HADD2.F32 R95, -RZ, R97.reuse.H0_H0 ;  /* 0x20000061ff5f7230 */ /* 0x100fe40000004100 */
[----:B------:R-:W-:Y:S01]  /*6290*/  FFMA R10, R81, R91, R10 ;  /* 0x0000005b510a7223 */ /* 0x000fe2000000000a */
[----:B------:R-:W-:Y:S01]  /*62a0*/  F2FP.SATFINITE.E5M2.F32.PACK_AB_MERGE_C R201, R11, R6, RZ ;  /* 0x000000060bc9723e */ /* 0x000fe200048060ff */
[C---:B------:R-:W-:Y:S01]  /*62b0*/  FMUL R15, R78.reuse, R15 ;  /* 0x0000000f4e0f7220 */ /* 0x040fe20000400000 */
[----:B------:R-:W-:Y:S02]  /*62c0*/  HADD2.F32 R98, -RZ, R97.H1_H1 ;  /* 0x30000061ff627230 */ /* 0x000fe40000004100 */
[C---:B------:R-:W-:Y:S01]  /*62d0*/  FMUL R14, R78.reuse, R18 ;  /* 0x000000124e0e7220 */ /* 0x040fe20000400000 */
[----:B------:R-:W-:Y:S01]  /*62e0*/  F2FP.SATFINITE.E5M2.F32.PACK_AB_MERGE_C R201, R5, R4, R201 ;  /* 0x0000000405c9723e */ /* 0x000fe200048060c9 */
[----:B------:R-:W-:Y:S02]  /*62f0*/  HADD2.F32 R97, -RZ, R99.H0_H0 ;  /* 0x20000063ff617230 */ /* 0x000fe40000004100 */
[C---:B------:R-:W-:Y:S01]  /*6300*/  FFMA R15, R81.reuse, R94, R15 ;  /* 0x0000005e510f7223 */ /* 0x040fe2000000000f */
[C---:B------:R-:W-:Y:S01]  /*6310*/  FFMA R12, R81.reuse, R93, R12 ;  /* 0x0000005d510c7223 */ /* 0x040fe2000000000c */
[----:B------:R-:W-:Y:S01]  /*6320*/  FFMA R13, R81, R96, R13 ;  /* 0x00000060510d7223 */ /* 0x000fe2000000000d */
[----:B------:R-:W-:Y:S01]  /*6330*/  F2FP.F16.E5M2.UNPACK_B R135, R161 ;  /* 0x000000a1ff87723e */ /* 0x000fe200020004ff */
[--C-:B------:R-:W-:Y:S01]  /*6340*/  HADD2.F32 R99, -RZ, R101.reuse.H0_H0 ;  /* 0x20000065ff637230 */ /* 0x100fe20000004100 */
[----:B------:R-:W-:Y:S01]  /*6350*/  F2FP.SATFINITE.E5M2.F32.PACK_AB_MERGE_C R202, R15, R10, RZ ;  /* 0x0000000a0fca723e */ /* 0x000fe200048060ff */
[----:B------:R-:W-:Y:S01]  /*6360*/  FFMA R14, R81, R95, R14 ;  /* 0x0000005f510e7223 */ /* 0x000fe2000000000e */
[C---:B------:R-:W-:Y:S01]  /*6370*/  FMUL R19, R78.reuse, R19 ;  /* 0x000000134e137220 */ /* 0x040fe20000400000 */
[----:B------:R-:W-:Y:S01]  /*6380*/  HADD2.F32 R102, -RZ, R101.H1_H1 ;  /* 0x30000065ff667230 */ /* 0x000fe20000004100 */
[----:B------:R-:W-:Y:S01]  /*6390*/  F2FP.SATFINITE.E5M2.F32.PACK_AB_MERGE_C R202, R9, R8, R202 ;  /* 0x0000000809ca723e */ /* 0x000fe200048060ca */
[----:B------:R-:W-:Y:S02]  /*63a0*/  HADD2.F32 R101, -RZ, R103.H0_H0 ;  /* 0x20000067ff657230 */ /* 0x000fe40000004100 */
[C---:B------:R-:W-:Y:S01]  /*63b0*/  FFMA R19, R81.reuse, R98, R19 ;  /* 0x0000006251137223 */ /* 0x040fe20000000013 */
[C---:B------:R-:W-:Y:S01]  /*63c0*/  FFMA R16, R81.reuse, R97, R16 ;  /* 0x0000006151107223 */ /* 0x040fe20000000010 */
[----:B------:R-:W-:Y:S01]  /*63d0*/  FFMA R17, R81, R100, R17 ;  /* 0x0000006451117223 */ /* 0x000fe20000000011 */
[----:B------:R-:W-:Y:S02]  /*63e0*/  HADD2.F32 R136, -RZ, R135.H1_H1 ;  /* 0x30000087ff887230 */ /* 0x000fe40000004100 */
[C---:B------:R-:W-:Y:S01]  /*63f0*/  FMUL R18, R78.reuse, R22 ;  /* 0x000000164e127220 */ /* 0x040fe20000400000 */
[----:B------:R-:W-:Y:S01]  /*6400*/  F2FP.F16.E5M2.UNPACK_B R137, R161.H1 ;  /* 0x000000a1ff89723e */ /* 0x000fe200030004ff */
[C---:B------:R-:W-:Y:S01]  /*6410*/  FMUL R23, R78.reuse, R23 ;  /* 0x000000174e177220 */ /* 0x040fe20000400000 */
[--C-:B------:R-:W-:Y:S01]  /*6420*/  HADD2.F32 R103, -RZ, R105.reuse.H0_H0 ;  /* 0x20000069ff677230 */ /* 0x100fe20000004100 */
[----:B------:R-:W-:Y:S01]  /*6430*/  F2FP.SATFINITE.E5M2.F32.PACK_AB_MERGE_C R203, R19, R14, RZ ;  /* 0x0000000e13cb723e */ /* 0x000fe200048060ff */
[C---:B------:R-:W-:Y:S01]  /*6440*/  FFMA R18, R81.reuse, R99, R18 ;  /* 0x0000006351127223 */ /* 0x040fe20000000012 */
[C---:B------:R-:W-:Y:S01]  /*6450*/  FFMA R23, R81.reuse, R102, R23 ;  /* 0x0000006651177223 */ /* 0x040fe20000000017 */
[----:B------:R-:W-:Y:S01]  /*6460*/  FFMA R20, R81, R101, R20 ;  /* 0x0000006551147223 */ /* 0x000fe20000000014 */
[----:B------:R-:W-:Y:S01]  /*6470*/  F2FP.F16.E5M2.UNPACK_B R139, R162 ;  /* 0x000000a2ff8b723e */ /* 0x000fe200020004ff */
[----:B------:R-:W-:Y:S01]  /*6480*/  HADD2.F32 R106, -RZ, R105.H1_H1 ;  /* 0x30000069ff6a7230 */ /* 0x000fe20000004100 */
[----:B------:R-:W-:Y:S01]  /*6490*/  F2FP.SATFINITE.E5M2.F32.PACK_AB_MERGE_C R203, R13, R12, R203 ;  /* 0x0000000c0dcb723e */ /* 0x000fe200048060cb */
[----:B------:R-:W-:Y:S01]  /*64a0*/  FFMA R21, R81, R104, R21 ;  /* 0x0000006851157223 */ /* 0x000fe20000000015 */
[----:B------:R-:W-:Y:S01]  /*64b0*/  F2FP.SATFINITE.E5M2.F32.PACK_AB_MERGE_C R208, R23, R18, RZ ;  /* 0x0000001217d0723e */ /* 0x000fe200048060ff */
[----:B------:R-:W-:Y:S02]  /*64c0*/  HADD2.F32 R105, -RZ, R107.H0_H0 ;  /* 0x2000006bff697230 */ /* 0x000fe40000004100 */
[C---:B------:R-:W-:Y:S01]  /*64d0*/  FMUL R22, R78.reuse, R26 ;  /* 0x0000001a4e167220 */ /* 0x040fe20000400000 */
[----:B------:R1:W-:Y:S01]  /*64e0*/  STS.128 [R172+UR49+0x8200], R200 ;  /* 0x008200c8ac007988 */ /* 0x0003e20008000c31 */
[----:B------:R-:W-:Y:S01]  /*64f0*/  F2FP.SATFINITE.E5M2.F32.PACK_AB_MERGE_C R208, R17, R16, R208 ;  /* 0x0000001011d0723e */ /* 0x000fe200048060d0 */
[----:B------:R-:W-:Y:S02]  /*6500*/  HADD2.F32 R140, -RZ, R139.H1_H1 ;  /* 0x3000008bff8c7230 */ /* 0x000fe40000004100 */
[C---:B------:R-:W-:Y:S01]  /*6510*/  FFMA R22, R81.reuse, R103, R22 ;  /* 0x0000006751167223 */ /* 0x040fe20000000016 */
[C---:B------:R-:W-:Y:S01]  /*6520*/  FMUL R27, R78.reuse, R27 ;  /* 0x0000001b4e1b7220 */ /* 0x040fe20000400000 */
[--C-:B------:R-:W-:Y:S02]  /*6530*/  HADD2.F32 R107, -RZ, R109.reuse.H0_H0 ;  /* 0x2000006dff6b7230 */ /* 0x100fe40000004100 */
[C---:B------:R-:W-:Y:S01]  /*6540*/  FMUL R26, R78.reuse, R30 ;  /* 0x0000001e4e1a7220 */ /* 0x040fe20000400000 */
[----:B------:R-:W-:Y:S02]  /*6550*/  HADD2.F32 R110, -RZ, R109.H1_H1 ;  /* 0x3000006dff6e7230 */ /* 0x000fe40000004100 */
[C---:B------:R-:W-:Y:S01]  /*6560*/  FFMA R27, R81.reuse, R106, R27 ;  /* 0x0000006a511b7223 */ /* 0x040fe2000000001b */
[C---:B------:R-:W-:Y:S01]  /*6570*/  FFMA R24, R81.reuse, R105, R24 ;  /* 0x0000006951187223 */ /* 0x040fe20000000018 */
[----:B------:R-:W-:Y:S01]  /*6580*/  FFMA R25, R81, R108, R25 ;  /* 0x0000006c51197223 */ /* 0x000fe20000000019 */
[----:B------:R-:W-:Y:S01]  /*6590*/  F2FP.F16.E5M2.UNPACK_B R141, R162.H1 ;  /* 0x000000a2ff8d723e */ /* 0x000fe200030004ff */
[----:B------:R-:W-:Y:S01]  /*65a0*/  HADD2.F32 R109, -RZ, R111.H0_H0 ;  /* 0x2000006fff6d7230 */ /* 0x000fe20000004100 */
[----:B------:R-:W-:Y:S01]  /*65b0*/  F2FP.SATFINITE.E5M2.F32.PACK_AB_MERGE_C R209, R27, R22, RZ ;  /* 0x000000161bd1723e */ /* 0x000fe200048060ff */
[----:B------:R-:W-:Y:S01]  /*65c0*/  FFMA R26, R81, R107, R26 ;  /* 0x0000006b511a7223 */ /* 0x000fe2000000001a */
[C---:B------:R-:W-:Y:S01]  /*65d0*/  FMUL R31, R78.reuse, R31 ;  /* 0x0000001f4e1f7220 */ /* 0x040fe20000400000 */
[--C-:B------:R-:W-:Y:S01]  /*65e0*/  HADD2.F32 R111, -RZ, R113.reuse.H0_H0 ;  /* 0x20000071ff6f7230 */ /* 0x100fe20000004100 */
[----:B------:R-:W-:Y:S01]  /*65f0*/  F2FP.SATFINITE.E5M2.F32.PACK_AB_MERGE_C R209, R21, R20, R209 ;  /* 0x0000001415d1723e */ /* 0x000fe200048060d1 */
[----:B------:R-:W-:Y:S02]  /*6600*/  HADD2.F32 R114, -RZ, R113.H1_H1 ;  /* 0x30000071ff727230 */ /* 0x000fe40000004100 */
[C---:B------:R-:W-:Y:S01]  /*6610*/  FFMA R31, R81.reuse, R110, R31 ;  /* 0x0000006e511f7223 */ /* 0x040fe2000000001f */
[C---:B------:R-:W-:Y:S01]  /*6620*/  FFMA R28, R81.reuse, R109, R28 ;  /* 0x0000006d511c7223 */ /* 0x040fe2000000001c */
[----:B------:R-:W-:Y:S01]  /*6630*/  FFMA R29, R81, R112, R29 ;  /* 0x00000070511d7223 */ /* 0x000fe2000000001d */
[----:B------:R-:W-:Y:S02]  /*6640*/  HADD2.F32 R113, -RZ, R115.H0_H0 ;  /* 0x20000073ff717230 */ /* 0x000fe40000004100 */
[C---:B------:R-:W-:Y:S01]  /*6650*/  FMUL R30, R78.reuse, R34 ;  /* 0x000000224e1e7220 */ /* 0x040fe20000400000 */
[----:B------:R-:W-:Y:S01]  /*6660*/  F2FP.F16.E5M2.UNPACK_B R143, R163 ;  /* 0x000000a3ff8f723e */ /* 0x000fe200020004ff */
[C---:B------:R-:W-:Y:S01]  /*6670*/  FMUL R35, R78.reuse, R35 ;  /* 0x000000234e237220 */ /* 0x040fe20000400000 */
[----:B------:R-:W-:Y:S01]  /*6680*/  HADD2.F32 R115, -RZ, R117.H0_H0 ;  /* 0x20000075ff737230 */ /* 0x000fe20000004100 */
[----:B------:R-:W-:Y:S01]  /*6690*/  F2FP.SATFINITE.E5M2.F32.PACK_AB_MERGE_C R210, R31, R26, RZ ;  /* 0x0000001a1fd2723e */ /* 0x000fe200048060ff */
[C---:B------:R-:W-:Y:S01]  /*66a0*/  FFMA R30, R81.reuse, R111, R30 ;  /* 0x0000006f511e7223 */ /* 0x040fe2000000001e */
[C---:B------:R-:W-:Y:S01]  /*66b0*/  FFMA R35, R81.reuse, R114, R35 ;  /* 0x0000007251237223 */ /* 0x040fe20000000023 */
[C---:B------:R-:W-:Y:S01]  /*66c0*/  FFMA R32, R81.reuse, R113, R32 ;  /* 0x0000007151207223 */ /* 0x040fe20000000020 */
[----:B------:R-:W-:Y:S01]  /*66d0*/  F2FP.F16.E5M2.UNPACK_B R145, R163.H1 ;  /* 0x000000a3ff91723e */ /* 0x000fe200030004ff */
[----:B------:R-:W-:Y:S01]  /*66e0*/  FFMA R33, R81, R116, R33 ;  /* 0x0000007451217223 */ /* 0x000fe20000000021 */
[----:B------:R-:W-:Y:S01]  /*66f0*/  F2FP.SATFINITE.E5M2.F32.PACK_AB_MERGE_C R210, R25, R24, R210 ;  /* 0x0000001819d2723e */ /* 0x000fe200048060d2 */
[----:B------:R-:W-:Y:S01]  /*6700*/  HADD2.F32 R144, -RZ, R143.H1_H1 ;  /* 0x3000008fff907230 */ /* 0x000fe20000004100 */
[----:B------:R-:W-:Y:S01]  /*6710*/  F2FP.SATFINITE.E5M2.F32.PACK_AB_MERGE_C R211, R35, R30, RZ ;  /* 0x0000001e23d3723e */ /* 0x000fe200048060ff */
[----:B------:R-:W-:Y:S02]  /*6720*/  HADD2.F32 R118, -RZ, R117.H1_H1 ;  /* 0x30000075ff767230 */ /* 0x000fe40000004100 */
[C---:B------:R-:W-:Y:S01]  /*6730*/  FMUL R34, R78.reuse, R38 ;  /* 0x000000264e227220 */ /* 0x040fe20000400000 */
[----:B------:R-:W-:Y:S01]  /*6740*/  HADD2.F32 R117, -RZ, R119.H0_H0 ;  /* 0x20000077ff757230 */ /* 0x000fe20000004100 */
[----:B------:R-:W-:Y:S01]  /*6750*/  F2FP.SATFINITE.E5M2.F32.PACK_AB_MERGE_C R211, R29, R28, R211 ;  /* 0x0000001c1dd3723e */ /* 0x000fe200048060d3 */
[C---:B------:R-:W-:Y:S01]  /*6760*/  FMUL R39, R78.reuse, R39 ;  /* 0x000000274e277220 */ /* 0x040fe20000400000 */
[--C-:B------:R-:W-:Y:S02]  /*6770*/  HADD2.F32 R119, -RZ, R121.reuse.H0_H0 ;  /* 0x20000079ff777230 */ /* 0x100fe40000004100 */
[C---:B------:R-:W-:Y:S01]  /*6780*/  FFMA R34, R81.reuse, R115, R34 ;  /* 0x0000007351227223 */ /* 0x040fe20000000022 */
[----:B------:R-:W-:Y:S01]  /*6790*/  HADD2.F32 R122, -RZ, R121.H1_H1 ;  /* 0x30000079ff7a7230 */ /* 0x000fe20000004100 */
[----:B------:R1:W-:Y:S01]  /*67a0*/  STS.128 [R192+0x8010], R208 ;  /* 0x008010d0c0007388 */ /* 0x0003e20000000c00 */
[----:B------:R-:W-:Y:S02]  /*67b0*/  HADD2.F32 R121, -RZ, R123.H0_H0 ;  /* 0x2000007bff797230 */ /* 0x000fe40000004100 */
[C---:B------:R-:W-:Y:S01]  /*67c0*/  FFMA R39, R81.reuse, R118, R39 ;  /* 0x0000007651277223 */ /* 0x040fe20000000027 */
[C---:B------:R-:W-:Y:S01]  /*67d0*/  FFMA R36, R81.reuse, R117, R36 ;  /* 0x0000007551247223 */ /* 0x040fe20000000024 */
[----:B------:R-:W-:Y:S01]  /*67e0*/  FFMA R37, R81, R120, R37 ;  /* 0x0000007851257223 */ /* 0x000fe20000000025 */
[C---:B------:R-:W-:Y:S01]  /*67f0*/  FMUL R38, R78.reuse, R42 ;  /* 0x0000002a4e267220 */ /* 0x040fe20000400000 */
[----:B------:R-:W-:Y:S01]  /*6800*/  ISETP.NE.AND P0, PT, R189, RZ, PT ;  /* 0x000000ffbd00720c */ /* 0x000fe20003f05270 */
[C---:B------:R-:W-:Y:S01]  /*6810*/  FMUL R43, R78.reuse, R43 ;  /* 0x0000002b4e2b7220 */ /* 0x040fe20000400000 */
[--C-:B------:R-:W-:Y:S01]  /*6820*/  HADD2.F32 R123, -RZ, R125.reuse.H0_H0 ;  /* 0x2000007dff7b7230 */ /* 0x100fe20000004100 */
[----:B------:R-:W-:Y:S01]  /*6830*/  F2FP.SATFINITE.E5M2.F32.PACK_AB_MERGE_C R212, R39, R34, RZ ;  /* 0x0000002227d4723e */ /* 0x000fe200048060ff */
[C---:B------:R-:W-:Y:S01]  /*6840*/  FFMA R38, R81.reuse, R119, R38 ;  /* 0x0000007751267223 */ /* 0x040fe20000000026 */
[C---:B------:R-:W-:Y:S01]  /*6850*/  FFMA R43, R81.reuse, R122, R43 ;  /* 0x0000007a512b7223 */ /* 0x040fe2000000002b */
[----:B------:R-:W-:Y:S01]  /*6860*/  FFMA R40, R81, R121, R40 ;  /* 0x0000007951287223 */ /* 0x000fe20000000028 */
[----:B------:R-:W-:Y:S01]  /*6870*/  F2FP.SATFINITE.E5M2.F32.PACK_AB_MERGE_C R212, R33, R32, R212 ;  /* 0x0000002021d4723e */ /* 0x000fe200048060d4 */
[----:B------:R-:W-:Y:S01]  /*6880*/  FFMA R41, R81, R124, R41 ;  /* 0x0000007c51297223 */ /* 0x000fe20000000029 */
[----:B------:R-:W-:Y:S01]  /*6890*/  HADD2.F32 R126, -RZ, R125.H1_H1 ;  /* 0x3000007dff7e7230 */ /* 0x000fe20000004100 */
[----:B------:R-:W-:Y:S01]  /*68a0*/  F2FP.SATFINITE.E5M2.F32.PACK_AB_MERGE_C R213, R43, R38, RZ ;  /* 0x000000262bd5723e */ /* 0x000fe200048060ff */
[----:B------:R-:W-:Y:S02]  /*68b0*/  HADD2.F32 R125, -RZ, R127.H0_H0 ;  /* 0x2000007fff7d7230 */ /* 0x000fe40000004100 */
[C---:B------:R-:W-:Y:S01]  /*68c0*/  FMUL R42, R78.reuse, R46 ;  /* 0x0000002e4e2a7220 */ /* 0x040fe20000400000 */
[----:B------:R-:W-:Y:S01]  /*68d0*/  FMUL R47, R78, R47 ;  /* 0x0000002f4e2f7220 */ /* 0x000fe20000400000 */
[--C-:B------:R-:W-:Y:S01]  /*68e0*/  HADD2.F32 R127, -RZ, R129.reuse.H0_H0 ;  /* 0x20000081ff7f7230 */ /* 0x100fe20000004100 */
[----:B------:R-:W-:Y:S01]  /*68f0*/  F2FP.SATFINITE.E5M2.F32.PACK_AB_MERGE_C R213, R37, R36, R213 ;  /* 0x0000002425d5723e */ /* 0x000fe200048060d5 */
[C---:B------:R-:W-:Y:S01]  /*6900*/  FFMA R42, R81.reuse, R123, R42 ;  /* 0x0000007b512a7223 */ /* 0x040fe2000000002a */
[C---:B------:R-:W-:Y:S01]  /*6910*/  FFMA R47, R81.reuse, R126, R47 ;  /* 0x0000007e512f7223 */ /* 0x040fe2000000002f */
[C---:B------:R-:W-:Y:S01]  /*6920*/  FFMA R44, R81.reuse, R125, R44 ;  /* 0x0000007d512c7223 */ /* 0x040fe2000000002c */
[----:B------:R-:W-:Y:S01]  /*6930*/  ISETP.NE.AND P6, PT, R198, RZ, PT ;  /* 0x000000ffc600720c */ /* 0x000fe20003fc5270 */
[----:B------:R-:W-:Y:S01]  /*6940*/  FFMA R45, R81, R128, R45 ;  /* 0x00000080512d7223 */ /* 0x000fe2000000002d */
[----:B------:R-:W-:Y:S01]  /*6950*/  HADD2.F32 R130, -RZ, R129.H1_H1 ;  /* 0x30000081ff827230 */ /* 0x000fe20000004100 */
[----:B------:R-:W-:Y:S01]  /*6960*/  F2FP.SATFINITE.E5M2.F32.PACK_AB_MERGE_C R214, R47, R42, RZ ;  /* 0x0000002a2fd6723e */ /* 0x000fe200048060ff */
[----:B------:R-:W-:Y:S02]  /*6970*/  HADD2.F32 R129, -RZ, R131.H0_H0 ;  /* 0x20000083ff817230 */ /* 0x000fe40000004100 */
[C---:B------:R-:W-:Y:S01]  /*6980*/  FMUL R46, R78.reuse, R50 ;  /* 0x000000324e2e7220 */ /* 0x040fe20000400000 */
[C---:B------:R-:W-:Y:S01]  /*6990*/  FMUL R51, R78.reuse, R51 ;  /* 0x000000334e337220 */ /* 0x040fe20000400000 */
[--C-:B------:R-:W-:Y:S02]  /*69a0*/  HADD2.F32 R131, -RZ, R133.reuse.H0_H0 ;  /* 0x20000085ff837230 */ /* 0x100fe40000004100 */
[C---:B------:R-:W-:Y:S01]  /*69b0*/  FMUL R50, R78.reuse, R54 ;  /* 0x000000364e327220 */ /* 0x040fe20000400000 */
[C---:B------:R-:W-:Y:S01]  /*69c0*/  FFMA R46, R81.reuse, R127, R46 ;  /* 0x0000007f512e7223 */ /* 0x040fe2000000002e */
[----:B------:R-:W-:Y:S02]  /*69d0*/  HADD2.F32 R134, -RZ, R133.H1_H1 ;  /* 0x30000085ff867230 */ /* 0x000fe40000004100 */
[C---:B------:R-:W-:Y:S01]  /*69e0*/  FFMA R51, R81.reuse, R130, R51 ;  /* 0x0000008251337223 */ /* 0x040fe20000000033 */
[----:B------:R-:W-:Y:S02]  /*69f0*/  HADD2.F32 R133, -RZ, R135.H0_H0 ;  /* 0x20000087ff857230 */ /* 0x000fe40000004100 */
[C---:B------:R-:W-:Y:S01]  /*6a00*/  FMUL R55, R78.reuse, R55 ;  /* 0x000000374e377220 */ /* 0x040fe20000400000 */
[C---:B------:R-:W-:Y:S01]  /*6a10*/  FFMA R48, R81.reuse, R129, R48 ;  /* 0x0000008151307223 */ /* 0x040fe20000000030 */
[C---:B------:R-:W-:Y:S01]  /*6a20*/  FFMA R49, R81.reuse, R132, R49 ;  /* 0x0000008451317223 */ /* 0x040fe20000000031 */
[--C-:B------:R-:W-:Y:S02]  /*6a30*/  HADD2.F32 R135, -RZ, R137.reuse.H0_H0 ;  /* 0x20000089ff877230 */ /* 0x100fe40000004100 */
[C---:B------:R-:W-:Y:S01]  /*6a40*/  FFMA R50, R81.reuse, R131, R50 ;  /* 0x0000008351327223 */ /* 0x040fe20000000032 */
[----:B------:R-:W-:Y:S02]  /*6a50*/  HADD2.F32 R138, -RZ, R137.H1_H1 ;  /* 0x30000089ff8a7230 */ /* 0x000fe40000004100 */
[C---:B------:R-:W-:Y:S01]  /*6a60*/  FMUL R54, R78.reuse, R58 ;  /* 0x0000003a4e367220 */ /* 0x040fe20000400000 */
[----:B------:R-:W-:Y:S02]  /*6a70*/  HADD2.F32 R137, -RZ, R139.H0_H0 ;  /* 0x2000008bff897230 */ /* 0x000fe40000004100 */
[C---:B------:R-:W-:Y:S01]  /*6a80*/  FFMA R55, R81.reuse, R134, R55 ;  /* 0x0000008651377223 */ /* 0x040fe20000000037 */
        /* <DEDUP_REMOVED lines=16> */
[----:B------:R-:W-:Y:S01]  /*6b90*/  FFMA R63, R81, R142, R63 ;  /* 0x0000008e513f7223 */ /* 0x000fe2000000003f */
[----:B------:R-:W-:Y:S01]  /*6ba0*/  FMUL R67, R78, R67 ;  /* 0x000000434e437220 */ /* 0x000fe20000400000 */
[----:B------:R-:W-:Y:S01]  /*6bb0*/  F2FP.SATFINITE.E5M2.F32.PACK_AB_MERGE_C R215, R51, R46, RZ ;  /* 0x0000002e33d7723e */ /* 0x000fe200048060ff */
[C---:B------:R-:W-:Y:S01]  /*6bc0*/  FFMA R60, R81.reuse, R141, R60 ;  /* 0x0000008d513c7223 */ /* 0x040fe2000000003c */
[C---:B------:R-:W-:Y:S01]  /*6bd0*/  FFMA R61, R81.reuse, R144, R61 ;  /* 0x00000090513d7223 */ /* 0x040fe2000000003d */
[C---:B------:R-:W-:Y:S01]  /*6be0*/  FFMA R62, R81.reuse, R143, R62 ;  /* 0x0000008f513e7223 */ /* 0x040fe2000000003e */
[----:B------:R-:W-:Y:S01]  /*6bf0*/  FFMA R67, R81, R146, R67 ;  /* 0x0000009251437223 */ /* 0x000fe20000000043 */
[----:B------:R-:W-:Y:S02]  /*6c00*/  F2FP.SATFINITE.E5M2.F32.PACK_AB_MERGE_C R214, R41, R40, R214 ;  /* 0x0000002829d6723e */ /* 0x000fe400048060d6 */
[----:B------:R-:W-:Y:S02]  /*6c10*/  F2FP.SATFINITE.E5M2.F32.PACK_AB_MERGE_C R215, R45, R44, R215 ;  /* 0x0000002c2dd7723e */ /* 0x000fe400048060d7 */
[----:B------:R-:W-:Y:S02]  /*6c20*/  F2FP.SATFINITE.E5M2.F32.PACK_AB_MERGE_C R216, R55, R50, RZ ;  /* 0x0000003237d8723e */ /* 0x000fe400048060ff */
[----:B------:R-:W-:Y:S01]  /*6c30*/  F2FP.SATFINITE.E5M2.F32.PACK_AB_MERGE_C R217, R59, R54, RZ ;  /* 0x000000363bd9723e */ /* 0x000fe200048060ff */
[----:B------:R1:W-:Y:S01]  /*6c40*/  STS.128 [R195+0x8020], R212 ;  /* 0x008020d4c3007388 */ /* 0x0003e20000000c00 */
[----:B------:R-:W-:Y:S02]  /*6c50*/  F2FP.SATFINITE.E5M2.F32.PACK_AB_MERGE_C R218, R63, R58, RZ ;  /* 0x0000003a3fda723e */ /* 0x000fe400048060ff */
[----:B------:R-:W-:Y:S02]  /*6c60*/  F2FP.SATFINITE.E5M2.F32.PACK_AB_MERGE_C R219, R67, R62, RZ ;  /* 0x0000003e43db723e */ /* 0x000fe400048060ff */
[----:B------:R-:W-:Y:S02]  /*6c70*/  F2FP.SATFINITE.E5M2.F32.PACK_AB_MERGE_C R216, R49, R48, R216 ;  /* 0x0000003031d8723e */ /* 0x000fe400048060d8 */
[----:B------:R-:W-:Y:S02]  /*6c80*/  F2FP.SATFINITE.E5M2.F32.PACK_AB_MERGE_C R217, R53, R52, R217 ;  /* 0x0000003435d9723e */ /* 0x000fe400048060d9 */
[----:B------:R-:W-:Y:S02]  /*6c90*/  F2FP.SATFINITE.E5M2.F32.PACK_AB_MERGE_C R218, R57, R56, R218 ;  /* 0x0000003839da723e */ /* 0x000fe400048060da */
[----:B------:R-:W-:Y:S02]  /*6ca0*/  F2FP.SATFINITE.E5M2.F32.PACK_AB_MERGE_C R219, R61, R60, R219 ;  /* 0x0000003c3ddb723e */ /* 0x000fe400048060db */
[----:B------:R-:W-:Y:S02]  /*6cb0*/  LEA R204, R181, UR49, 0x3 ;  /* 0x00000031b5cc7c11 */ /* 0x000fe4000f8e18ff */
[----:B------:R-:W-:Y:S01]  /*6cc0*/  @P6 SHF.L.U32 R221, R180, 0x1f, RZ ;  /* 0x0000001fb4dd6819 */ /* 0x000fe200000006ff */
[----:B------:R1:W-:Y:S01]  /*6cd0*/  STS.128 [R194+0x8010], R216 ;  /* 0x008010d8c2007388 */ /* 0x0003e20000000c00 */
[----:B------:R-:W-:Y:S01]  /*6ce0*/  @!PT LDS RZ, [RZ] ;  /* 0x00000000fffff984 */ /* 0x000fe20000000800 */
[----:B------:R-:W-:Y:S01]  /*6cf0*/  @!PT LDS RZ, [RZ] ;  /* 0x00000000fffff984 */ /* 0x000fe20000000800 */
[----:B------:R-:W-:Y:S01]  /*6d00*/  @!PT LDS RZ, [RZ] ;  /* 0x00000000fffff984 */ /* 0x000fe20000000800 */
[----:B------:R-:W-:Y:S01]  /*6d10*/  @!PT LDS RZ, [RZ] ;  /* 0x00000000fffff984 */ /* 0x000fe20000000800 */
[----:B------:R2:W-:Y:S07]  /*6d20*/  MEMBAR.ALL.CTA ;  /* 0x0000000000007992 */ /* 0x0005ee0000008000 */
[----:B--2---:R-:W2:Y:S02]  /*6d30*/  FENCE.VIEW.ASYNC.S ;  /* 0x00000000000073c6 */ /* 0x004ea40000000000 */
[----:B--2---:R-:W-:Y:S06]  /*6d40*/  BAR.SYNC.DEFER_BLOCKING 0x1, 0x80 ;  /* 0x0042000000007b1d */ /* 0x004fec0000010000 */
[----:B------:R-:W-:Y:S05]  /*6d50*/  @P0 BRA `(.L_x_100) ;  /* 0x0000000000280947 */ /* 0x000fea0003800000 */
[----:B------:R-:W-:Y:S02]  /*6d60*/  UIADD3 UR4, UPT, UPT, UR49, 0x8200, URZ ;  /* 0x0000820031047890 */ /* 0x000fe4000fffe0ff */
[----:B------:R-:W-:Y:S01]  /*6d70*/  UIADD3 UR6, UP0, UPT, UR52, 0x680, URZ ;  /* 0x0000068034067890 */ /* 0x000fe2000ff1e0ff */
[----:B------:R-:W-:Y:S03]  /*6d80*/  UMOV UR43, UR36 ;  /* 0x00000024002b7c82 */ /* 0x000fe60008000000 */
[----:B------:R-:W-:Y:S01]  /*6d90*/  MOV R188, UR4 ;  /* 0x0000000400bc7c02 */ /* 0x000fe20008000f00 */
[----:B------:R-:W-:Y:S03]  /*6da0*/  UIADD3.X UR7, UPT, UPT, URZ, UR53, URZ, UP0, !UPT ;  /* 0x00000035ff077290 */ /* 0x000fe600087fe4ff */
[----:B------:R-:W-:Y:S11]  /*6db0*/  R2UR UR40, R188 ;  /* 0x00000000bc2872ca */ /* 0x000ff600000e0000 */
[----:B------:R-:W-:Y:S02]  /*6dc0*/  @!UPT UIADD3 URZ, UPT, UPT, URZ, URZ, URZ ;  /* 0x000000fffffff290 */ /* 0x000fe4000fffe0ff */
[----:B------:R2:W-:Y:S01]  /*6dd0*/  UTMASTG.3D [UR40], [UR6] ;  /* 0x00000028060073b5 */ /* 0x0005e20008010000 */
[----:B------:R0:W-:Y:S01]  /*6de0*/  UTMACMDFLUSH ;  /* 0x00000000000079b7 */ /* 0x0001e20000000000 */
[----:B--2---:R-:W-:Y:S04]  /*6df0*/  DEPBAR.LE SB0, 0x1 ;  /* 0x000080400000791a */ /* 0x004fe80000000000 */
.L_x_100:
[----:B------:R-:W-:Y:S05]  /*6e00*/  BSYNC.RECONVERGENT B0 ;  /* 0x0000000000007941 */ /* 0x000fea0003800200 */
.L_x_99:
[----:B------:R-:W-:Y:S06]  /*6e10*/  BAR.SYNC.DEFER_BLOCKING 0x1, 0x80 ;  /* 0x0042000000007b1d */ /* 0x000fec0000010000 */
[----:B------:R-:W2:Y:S01]  /*6e20*/  @P6 SYNCS.PHASECHK.TRANS64.TRYWAIT P0, [R204+URZ+0x60], R221 ;  /* 0x000060ddcc0065a7 */ /* 0x000ea200080011ff */
[----:B------:R-:W-:Y:S01]  /*6e30*/  BSSY B1, `(.L_x_101) ;  /* 0x0000023000017945 */ /* 0x000fe20003800000 */
[----:B--2---:R-:W-:Y:S03]  /*6e40*/  @P6 SEL R196, RZ, 0x1, !P0 ;  /* 0x00000001ffc46807 */ /* 0x004fe60004000000 */
[----:B------:R-:W-:Y:S05]  /*6e50*/  @!P6 BRA `(.L_x_102) ;  /* 0x000000000080e947 */ /* 0x000fea0003800000 */
[----:B------:R-:W-:Y:S01]  /*6e60*/  ISETP.NE.AND P1, PT, R197, RZ, PT ;  /* 0x000000ffc500720c */ /* 0x000fe20003f25270 */
[----:B------:R-:W-:Y:S01]  /*6e70*/  BSSY B0, `(.L_x_103) ;  /* 0x000000a000007945 */ /* 0x000fe20003800000 */
[----:B------:R-:W-:Y:S11]  /*6e80*/  ISETP.NE.AND P0, PT, R196, RZ, PT ;  /* 0x000000ffc400720c */ /* 0x000ff60003f05270 */
[----:B------:R-:W-:Y:S04]  /*6e90*/  @P1 IMAD R0, R181, 0x2000, R186 ;  /* 0x00002000b5001824 */ /* 0x000fe800078e02ba */
[C---:B------:R-:W-:Y:S01]  /*6ea0*/  @P1 IMAD.IADD R6, R0.reuse, 0x1, R199 ;  /* 0x0000000100061824 */ /* 0x040fe200078e02c7 */
[----:B------:R-:W-:Y:S03]  /*6eb0*/  @P1 IADD3 R4, PT, PT, R0, R207, RZ ;  /* 0x000000cf00041210 */ /* 0x000fe60007ffe0ff */
[----:B------:R-:W-:Y:S01]  /*6ec0*/  @P1 IMAD.IADD R2, R205, 0x1, R6 ;  /* 0x00000001cd021824 */ /* 0x000fe200078e0206 */
[----:B------:R-:W-:Y:S06]  /*6ed0*/  @P0 BRA `(.L_x_104) ;  /* 0x00000000000c0947 */ /* 0x000fec0003800000 */
[----:B------:R-:W-:Y:S04]  /*6ee0*/  SHF.L.U32 R3, R180, 0x1f, RZ ;  /* 0x0000001fb4037819 */ /* 0x000fe800000006ff */
[----:B------:R-:W2:Y:S02]  /*6ef0*/  SYNCS.PHASECHK.TRANS64.TRYWAIT P0, [R204+URZ+0x60], R3 ;  /* 0x00006003cc0075a7 */ /* 0x000ea400080011ff */
[----:B--2---:R-:W-:Y:S05]  /*6f00*/  @!P0 BRA `(.L_x_105) ;  /* 0x0000004800fc8947 */ /* 0x004fea0003800000 */
.L_x_104:
[----:B------:R-:W-:Y:S05]  /*6f10*/  BSYNC B0 ;  /* 0x0000000000007941 */ /* 0x000fea0003800000 */
.L_x_103:
[----:B------:R-:W-:Y:S01]  /*6f20*/  ISETP.NE.AND P0, PT, R197, RZ, PT ;  /* 0x000000ffc500720c */ /* 0x000fe20003f05270 */
[----:B--2---:R-:W-:Y:S02]  /*6f30*/  VIADD R204, R204, 0x80 ;  /* 0x00000080cccc7836 */ /* 0x004fe40000000000 */
[----:B------:R-:W-:Y:S02]  /*6f40*/  IMAD.U32 R3, RZ, RZ, UR37 ;  /* 0x00000025ff037e24 */ /* 0x000fe4000f8e00ff */
[----:B------:R-:W-:Y:S03]  /*6f50*/  VIADD R181, R181, 0x1 ;  /* 0x00000001b5b57836 */ /* 0x000fe60000000000 */
[----:B------:R-:W-:Y:S05]  /*6f60*/  PRMT R3, R3, 0x654, R204 ;  /* 0x0000065403037816 */ /* 0x000fea00000000cc */
[----:B------:R2:W3:Y:S04]  /*6f70*/  @P0 LDS.128 R148, [R0] ;  /* 0x0000000000940984 */ /* 0x0004e80000000c00 */
[----:B------:R2:W4:Y:S04]  /*6f80*/  @P0 LDS.128 R156, [R4+0x20] ;  /* 0x00002000049c0984 */ /* 0x0005280000000c00 */
        /* <DEDUP_REMOVED lines=9> */
[----:B------:R-:W-:Y:S01]  /*7020*/  SEL R181, R181, RZ, P0 ;  /* 0x000000ffb5b57207 */ /* 0x000fe20000000000 */
[----:B-----5:R5:W-:Y:S02]  /*7030*/  SYNCS.ARRIVE.TRANS64.RED.A1T0 RZ, [R3+URZ], RZ ;  /* 0x000000ff03ff79a7 */ /* 0x020be400081004ff */
[----:B-----5:R-:W-:Y:S04]  /*7040*/  SEL R3, RZ, 0x1, P0 ;  /* 0x00000001ff037807 */ /* 0x020fe80000000000 */
[----:B--234-:R-:W-:Y:S02]  /*7050*/  LOP3.LUT R180, R180, R3, RZ, 0x3c, !PT ;  /* 0x00000003b4b47212 */ /* 0x01cfe400078e3cff */
.L_x_102:
[----:B------:R-:W-:Y:S05]  /*7060*/  BSYNC B1 ;  /* 0x0000000000017941 */ /* 0x000fea0003800000 */
.L_x_101:
[----:B------:R-:W-:Y:S01]  /*7070*/  VIADD R0, R80, 0x40 ;  /* 0x0000004050007836 */ /* 0x000fe20000000000 */
[----:B------:R-:W-:Y:S04]  /*7080*/  BSSY.RECONVERGENT B6, `(.L_x_106) ;  /* 0x0000015000067945 */ /* 0x000fe80003800200 */
[----:B------:R-:W-:Y:S04]  /*7090*/  SHF.R.U32.HI R0, RZ, 0x15, R0 ;  /* 0x00000015ff007819 */ /* 0x000fe80000011600 */
[----:B------:R-:W-:Y:S11]  /*70a0*/  LOP3.LUT P0, RZ, R0, 0x3, R173, 0x48, !PT ;  /* 0x0000000300ff7812 */ /* 0x000ff600078048ad */
[----:B------:R-:W-:Y:S02]  /*70b0*/  @!UPT UIADD3 URZ, UPT, UPT, URZ, URZ, URZ ;  /* 0x000000fffffff290 */ /* 0x000fe4000fffe0ff */
[----:B------:R-:W-:Y:S05]  /*70c0*/  @!P0 BRA `(.L_x_107) ;  /* 0x0000000000408947 */ /* 0x000fea0003800000 */
[----:B------:R-:W2:Y:S01]  /*70d0*/  LDCU.64 UR8, c[0x4][0x78] ;  /* 0x01000f00ff0877ac */ /* 0x000ea20008000a00 */
[----:B------:R-:W-:Y:S01]  /*70e0*/  MOV R3, 0x0 ;  /* 0x0000000000037802 */ /* 0x000fe20000000f00 */
[----:B------:R-:W-:Y:S02]  /*70f0*/  HFMA2 R12, -RZ, RZ, 0, 5.9604644775390625e-08 ;  /* 0x00000001ff0c7431 */ /* 0x000fe400000001ff */
[----:B------:R-:W-:Y:S02]  /*7100*/  IMAD.MOV.U32 R8, RZ, RZ, 0x192 ;  /* 0x00000192ff087424 */ /* 0x000fe400078e00ff */
[----:B------:R-:W-:Y:S01]  /*7110*/  IMAD.MOV.U32 R13, RZ, RZ, RZ ;  /* 0x000000ffff0d7224 */ /* 0x000fe200078e00ff */
[----:B------:R-:W3:Y:S01]  /*7120*/  LDCU.64 UR6, c[0x4][0x80] ;  /* 0x01001000ff0677ac */ /* 0x000ee20008000a00 */
[----:B------:R-:W4:Y:S01]  /*7130*/  LDC.64 R2, c[0x4][R3] ;  /* 0x0100000003027b82 */ /* 0x000f220000000a00 */
[----:B------:R-:W5:Y:S01]  /*7140*/  LDCU.64 UR4, c[0x4][0x18] ;  /* 0x01000300ff0477ac */ /* 0x000f620008000a00 */
[----:B--2---:R-:W-:Y:S01]  /*7150*/  MOV R5, UR9 ;  /* 0x0000000900057c02 */ /* 0x004fe20008000f00 */
[----:B------:R-:W-:Y:S01]  /*7160*/  IMAD.U32 R4, RZ, RZ, UR8 ;  /* 0x00000008ff047e24 */ /* 0x000fe2000f8e00ff */
[----:B---3--:R-:W-:Y:S01]  /*7170*/  MOV R7, UR7 ;  /* 0x0000000700077c02 */ /* 0x008fe20008000f00 */
[----:B------:R-:W-:Y:S01]  /*7180*/  IMAD.U32 R6, RZ, RZ, UR6 ;  /* 0x00000006ff067e24 */ /* 0x000fe2000f8e00ff */
[----:B-----5:R-:W-:Y:S01]  /*7190*/  MOV R11, UR5 ;  /* 0x00000005000b7c02 */ /* 0x020fe20008000f00 */
[----:B------:R-:W-:Y:S02]  /*71a0*/  IMAD.U32 R10, RZ, RZ, UR4 ;  /* 0x00000004ff0a7e24 */ /* 0x000fe4000f8e00ff */
[----:B------:R-:W-:Y:S07]  /*71b0*/  LEPC R20, `(.L_x_107) ;  /* 0x000000001014794e */ /* 0x000fee0000000000 */
[----:B-1--4-:R-:W-:Y:S05]  /*71c0*/  CALL.ABS.NOINC R2 ;  /* 0x0000000002007343 */ /* 0x012fea0003c00000 */
.L_x_107:
[----:B------:R-:W-:Y:S05]  /*71d0*/  BSYNC.RECONVERGENT B6 ;  /* 0x0000000000067941 */ /* 0x000fea0003800200 */
.L_x_106:
[----:B------:R-:W-:Y:S01]  /*71e0*/  F2FP.F16.E5M2.UNPACK_B R4, R149 ;  /* 0x00000095ff04723e */ /* 0x000fe200020004ff */
[----:B------:R-:W-:Y:S05]  /*71f0*/  WARPSYNC.ALL ;  /* 0x0000000000007948 */ /* 0x000fea0003800000 */
[----:B------:R-:W-:Y:S01]  /*7200*/  R2UR UR4, R80 ;  /* 0x00000000500472ca */ /* 0x000fe200000e0000 */
[--C-:B------:R-:W-:Y:S01]  /*7210*/  HADD2.F32 R88, -RZ, R4.reuse.H0_H0 ;  /* 0x20000004ff587230 */ /* 0x100fe20000004100 */
[-C--:B------:R-:W-:Y:S01]  /*7220*/  F2FP.F16.E5M2.UNPACK_B R0, R148.reuse ;  /* 0x00000094ff00723e */ /* 0x080fe200020004ff */
[----:B------:R-:W-:Y:S01]  /*7230*/  HADD2.F32 R83, -RZ, R4.H1_H1 ;  /* 0x30000004ff537230 */ /* 0x000fe20000004100 */
[----:B------:R-:W-:Y:S01]  /*7240*/  F2FP.F16.E5M2.UNPACK_B R4, R151 ;  /* 0x00000097ff04723e */ /* 0x000fe200020004ff */
[----:B------:R-:W-:Y:S01]  /*7250*/  BSSY.RECONVERGENT B0, `(.L_x_108) ;  /* 0x0000116000007945 */ /* 0x000fe20003800200 */
[----:B------:R-:W-:Y:S01]  /*7260*/  F2FP.F16.E5M2.UNPACK_B R3, R148.H1 ;  /* 0x00000094ff03723e */ /* 0x000fe200030004ff */
[--C-:B------:R-:W-:Y:S01]  /*7270*/  HADD2.F32 R2, -RZ, R0.reuse.H0_H0 ;  /* 0x20000000ff027230 */ /* 0x100fe20000004100 */
[----:B-1----:R-:W-:Y:S01]  /*7280*/  F2FP.F16.E5M2.UNPACK_B R135, R162 ;  /* 0x000000a2ff87723e */ /* 0x002fe200020004ff */
[----:B------:R-:W-:Y:S01]  /*7290*/  HADD2.F32 R82, -RZ, R0.H1_H1 ;  /* 0x30000000ff527230 */ /* 0x000fe20000004100 */
[----:B------:R-:W-:Y:S01]  /*72a0*/  F2FP.F16.E5M2.UNPACK_B R0, R149.H1 ;  /* 0x00000095ff00723e */ /* 0x000fe200030004ff */
[--C-:B------:R-:W-:Y:S01]  /*72b0*/  HADD2.F32 R84, -RZ, R3.reuse.H0_H0 ;  /* 0x20000003ff547230 */ /* 0x100fe20000004100 */
[----:B------:R-:W-:Y:S01]  /*72c0*/  F2FP.F16.E5M2.UNPACK_B R125, R159.H1 ;  /* 0x0000009fff7d723e */ /* 0x000fe200030004ff */
[----:B------:R-:W-:Y:S01]  /*72d0*/  HADD2.F32 R86, -RZ, R3.H1_H1 ;  /* 0x30000003ff567230 */ /* 0x000fe20000004100 */
[-C--:B------:R-:W-:Y:S01]  /*72e0*/  F2FP.F16.E5M2.UNPACK_B R3, R150.reuse ;  /* 0x00000096ff03723e */ /* 0x080fe200020004ff */
[--C-:B------:R-:W-:Y:S01]  /*72f0*/  HADD2.F32 R90, -RZ, R0.reuse.H0_H0 ;  /* 0x20000000ff5a7230 */ /* 0x100fe20000004100 */
[----:B------:R-:W-:Y:S01]  /*7300*/  ISETP.NE.AND P0, PT, R189, RZ, PT ;  /* 0x000000ffbd00720c */ /* 0x000fe20003f05270 */
[----:B------:R-:W-:Y:S01]  /*7310*/  HADD2.F32 R85, -RZ, R0.H1_H1 ;  /* 0x30000000ff557230 */ /* 0x000fe20000004100 */
[----:B------:R-:W-:Y:S01]  /*7320*/  F2FP.F16.E5M2.UNPACK_B R0, R150.H1 ;  /* 0x00000096ff00723e */ /* 0x000fe200030004ff */
[--C-:B------:R-:W-:Y:S01]  /*7330*/  HADD2.F32 R92, -RZ, R3.reuse.H0_H0 ;  /* 0x20000003ff5c7230 */ /* 0x100fe20000004100 */
[----:B------:R-:W-:Y:S01]  /*7340*/  ISETP.NE.AND P6, PT, R198, RZ, PT ;  /* 0x000000ffc600720c */ /* 0x000fe20003fc5270 */
[----:B------:R-:W-:Y:S01]  /*7350*/  HADD2.F32 R87, -RZ, R3.H1_H1 ;  /* 0x30000003ff577230 */ /* 0x000fe20000004100 */
[----:B------:R-:W-:Y:S01]  /*7360*/  F2FP.F16.E5M2.UNPACK_B R3, R151.H1 ;  /* 0x00000097ff03723e */ /* 0x000fe200030004ff */
[--C-:B------:R-:W-:Y:S02]  /*7370*/  HADD2.F32 R94, -RZ, R0.reuse.H0_H0 ;  /* 0x20000000ff5e7230 */ /* 0x100fe40000004100 */
[----:B------:R-:W-:Y:S01]  /*7380*/  HADD2.F32 R89, -RZ, R0.H1_H1 ;  /* 0x30000000ff597230 */ /* 0x000fe20000004100 */
[-C--:B------:R-:W-:Y:S01]  /*7390*/  F2FP.F16.E5M2.UNPACK_B R0, R152.reuse ;  /* 0x00000098ff00723e */ /* 0x080fe200020004ff */
[--C-:B------:R-:W-:Y:S02]  /*73a0*/  HADD2.F32 R96, -RZ, R4.reuse.H0_H0 ;  /* 0x20000004ff607230 */ /* 0x100fe40000004100 */
[----:B------:R-:W-:Y:S01]  /*73b0*/  HADD2.F32 R91, -RZ, R4.H1_H1 ;  /* 0x30000004ff5b7230 */ /* 0x000fe20000004100 */
[-C--:B------:R-:W-:Y:S01]  /*73c0*/  F2FP.F16.E5M2.UNPACK_B R4, R153.reuse ;  /* 0x00000099ff04723e */ /* 0x080fe200020004ff */
[--C-:B------:R-:W-:Y:S02]  /*73d0*/  HADD2.F32 R100, -RZ, R0.reuse.H0_H0 ;  /* 0x20000000ff647230 */ /* 0x100fe40000004100 */
[----:B------:R-:W-:Y:S01]  /*73e0*/  HADD2.F32 R95, -RZ, R0.H1_H1 ;  /* 0x30000000ff5f7230 */ /* 0x000fe20000004100 */
[----:B------:R-:W-:Y:S01]  /*73f0*/  F2FP.F16.E5M2.UNPACK_B R0, R153.H1 ;  /* 0x00000099ff00723e */ /* 0x000fe200030004ff */
[--C-:B------:R-:W-:Y:S02]  /*7400*/  HADD2.F32 R98, -RZ, R3.reuse.H0_H0 ;  /* 0x20000003ff627230 */ /* 0x100fe40000004100 */
[----:B------:R-:W-:Y:S01]  /*7410*/  HADD2.F32 R93, -RZ, R3.H1_H1 ;  /* 0x30000003ff5d7230 */ /* 0x000fe20000004100 */
[----:B------:R-:W-:Y:S01]  /*7420*/  F2FP.F16.E5M2.UNPACK_B R3, R152.H1 ;  /* 0x00000098ff03723e */ /* 0x000fe200030004ff */
[--C-:B------:R-:W-:Y:S02]  /*7430*/  HADD2.F32 R106, -RZ, R0.reuse.H0_H0 ;  /* 0x20000000ff6a7230 */ /* 0x100fe40000004100 */
[----:B------:R-:W-:Y:S01]  /*7440*/  HADD2.F32 R101, -RZ, R0.H1_H1 ;  /* 0x30000000ff657230 */ /* 0x000fe20000004100 */
[-C--:B------:R-:W-:Y:S01]  /*7450*/  F2FP.F16.E5M2.UNPACK_B R0, R154.reuse.H1 ;  /* 0x0000009aff00723e */ /* 0x080fe200030004ff */
[--C-:B------:R-:W-:Y:S02]  /*7460*/  HADD2.F32 R104, -RZ, R4.reuse.H0_H0 ;  /* 0x20000004ff687230 */ /* 0x100fe40000004100 */
[----:B------:R-:W-:Y:S01]  /*7470*/  HADD2.F32 R99, -RZ, R4.H1_H1 ;  /* 0x30000004ff637230 */ /* 0x000fe20000004100 */
[----:B------:R-:W-:Y:S01]  /*7480*/  F2FP.F16.E5M2.UNPACK_B R4, R155 ;  /* 0x0000009bff04723e */ /* 0x000fe200020004ff */
[--C-:B------:R-:W-:Y:S02]  /*7490*/  HADD2.F32 R102, -RZ, R3.reuse.H0_H0 ;  /* 0x20000003ff667230 */ /* 0x100fe40000004100 */
[----:B------:R-:W-:Y:S01]  /*74a0*/  HADD2.F32 R97, -RZ, R3.H1_H1 ;  /* 0x30000003ff617230 */ /* 0x000fe20000004100 */
[----:B------:R-:W-:Y:S01]  /*74b0*/  F2FP.F16.E5M2.UNPACK_B R3, R154 ;  /* 0x0000009aff03723e */ /* 0x000fe200020004ff */
[--C-:B------:R-:W-:Y:S02]  /*74c0*/  HADD2.F32 R110, -RZ, R0.reuse.H0_H0 ;  /* 0x20000000ff6e7230 */ /* 0x100fe40000004100 */
[----:B------:R-:W-:Y:S01]  /*74d0*/  HADD2.F32 R105, -RZ, R0.H1_H1 ;  /* 0x30000000ff697230 */ /* 0x000fe20000004100 */
[-C--:B------:R-:W-:Y:S01]  /*74e0*/  F2FP.F16.E5M2.UNPACK_B R0, R156.reuse ;  /* 0x0000009cff00723e */ /* 0x080fe200020004ff */
[--C-:B------:R-:W-:Y:S02]  /*74f0*/  HADD2.F32 R112, -RZ, R4.reuse.H0_H0 ;  /* 0x20000004ff707230 */ /* 0x100fe40000004100 */
[----:B------:R-:W-:Y:S01]  /*7500*/  HADD2.F32 R107, -RZ, R4.H1_H1 ;  /* 0x30000004ff6b7230 */ /* 0x000fe20000004100 */
[----:B------:R-:W-:Y:S01]  /*7510*/  F2FP.F16.E5M2.UNPACK_B R4, R157 ;  /* 0x0000009dff04723e */ /* 0x000fe200020004ff */
[--C-:B------:R-:W-:Y:S02]  /*7520*/  HADD2.F32 R108, -RZ, R3.reuse.H0_H0 ;  /* 0x20000003ff6c7230 */ /* 0x100fe40000004100 */
[----:B------:R-:W-:Y:S01]  /*7530*/  HADD2.F32 R103, -RZ, R3.H1_H1 ;  /* 0x30000003ff677230 */ /* 0x000fe20000004100 */
[----:B------:R-:W-:Y:S01]  /*7540*/  F2FP.F16.E5M2.UNPACK_B R3, R155.H1 ;  /* 0x0000009bff03723e */ /* 0x000fe200030004ff */
[--C-:B------:R-:W-:Y:S02]  /*7550*/  HADD2.F32 R116, -RZ, R0.reuse.H0_H0 ;  /* 0x20000000ff747230 */ /* 0x100fe40000004100 */
[----:B------:R-:W-:Y:S01]  /*7560*/  HADD2.F32 R111, -RZ, R0.H1_H1 ;  /* 0x30000000ff6f7230 */ /* 0x000fe20000004100 */
[----:B------:R-:W-:Y:S01]  /*7570*/  F2FP.F16.E5M2.UNPACK_B R0, R156.H1 ;  /* 0x0000009cff00723e */ /* 0x000fe200030004ff */
[--C-:B------:R-:W-:Y:S02]  /*7580*/  HADD2.F32 R120, -RZ, R4.reuse.H0_H0 ;  /* 0x20000004ff787230 */ /* 0x100fe40000004100 */
[----:B------:R-:W-:Y:S02]  /*7590*/  HADD2.F32 R115, -RZ, R4.H1_H1 ;  /* 0x30000004ff737230 */ /* 0x000fe40000004100 */
[--C-:B------:R-:W-:Y:S01]  /*75a0*/  HADD2.F32 R114, -RZ, R3.reuse.H0_H0 ;  /* 0x20000003ff727230 */ /* 0x100fe20000004100 */
[----:B------:R-:W1:Y:S01]  /*75b0*/  LDTM.x64 R4, tmem[UR4+0x40] ;  /* 0x00004004000479ee */ /* 0x000e620008340000 */
[----:B------:R-:W-:Y:S01]  /*75c0*/  HADD2.F32 R109, -RZ, R3.H1_H1 ;  /* 0x30000003ff6d7230 */ /* 0x000fe20000004100 */
[----:B------:R-:W-:Y:S01]  /*75d0*/  F2FP.F16.E5M2.UNPACK_B R3, R157.H1 ;  /* 0x0000009dff03723e */ /* 0x000fe200030004ff */
        /* <DEDUP_REMOVED lines=14> */
[----:B------:R-:W-:Y:S01]  /*76c0*/  F2FP.F16.E5M2.UNPACK_B R0, R160.H1 ;  /* 0x000000a0ff00723e */ /* 0x000fe200030004ff */
[--C-:B------:R-:W-:Y:S02]  /*76d0*/  HADD2.F32 R132, -RZ, R3.reuse.H0_H0 ;  /* 0x20000003ff847230 */ /* 0x100fe40000004100 */
[C---:B-1----:R-:W-:Y:S01]  /*76e0*/  FMUL R7, R78.reuse, R7 ;  /* 0x000000074e077220 */ /* 0x042fe20000400000 */
        /* <DEDUP_REMOVED lines=10> */
[C---:B------:R-:W-:Y:S01]  /*7790*/  FMUL R0, R78.reuse, R4 ;  /* 0x000000044e007220 */ /* 0x040fe20000400000 */
[--C-:B------:R-:W-:Y:S01]  /*77a0*/  HADD2.F32 R140, -RZ, R135.reuse.H0_H0 ;  /* 0x20000087ff8c7230 */ /* 0x100fe20000004100 */
[----:B------:R-:W-:Y:S01]  /*77b0*/  F2FP.F16.E5M2.UNPACK_B R4, R163 ;  /* 0x000000a3ff04723e */ /* 0x000fe200020004ff */
[----:B------:R-:W-:Y:S02]  /*77c0*/  HADD2.F32 R135, -RZ, R135.H1_H1 ;  /* 0x30000087ff877230 */ /* 0x000fe40000004100 */
[C---:B------:R-:W-:Y:S01]  /*77d0*/  FFMA R0, R81.reuse, R2, R0 ;  /* 0x0000000251007223 */ /* 0x040fe20000000000 */
[C---:B------:R-:W-:Y:S01]  /*77e0*/  FMUL R2, R78.reuse, R5 ;  /* 0x000000054e027220 */ /* 0x040fe20000400000 */
[--C-:B------:R-:W-:Y:S01]  /*77f0*/  HADD2.F32 R142, -RZ, R3.reuse.H0_H0 ;  /* 0x20000003ff8e7230 */ /* 0x100fe20000004100 */
[----:B------:R-:W-:Y:S01]  /*7800*/  F2FP.F16.E5M2.UNPACK_B R5, R163.H1 ;  /* 0x000000a3ff05723e */ /* 0x000fe200030004ff */
[----:B------:R-:W-:Y:S02]  /*7810*/  HADD2.F32 R137, -RZ, R3.H1_H1 ;  /* 0x30000003ff897230 */ /* 0x000fe40000004100 */
[C---:B------:R-:W-:Y:S01]  /*7820*/  FFMA R2, R81.reuse, R82, R2 ;  /* 0x0000005251027223 */ /* 0x040fe20000000002 */
[--C-:B------:R-:W-:Y:S02]  /*7830*/  HADD2.F32 R82, -RZ, R4.reuse.H0_H0 ;  /* 0x20000004ff527230 */ /* 0x100fe40000004100 */
[C---:B------:R-:W-:Y:S01]  /*7840*/  FMUL R3, R78.reuse, R6 ;  /* 0x000000064e037220 */ /* 0x040fe20000400000 */
[----:B------:R-:W-:Y:S02]  /*7850*/  HADD2.F32 R139, -RZ, R4.H1_H1 ;  /* 0x30000004ff8b7230 */ /* 0x000fe40000004100 */
[C---:B------:R-:W-:Y:S01]  /*7860*/  FMUL R4, R78.reuse, R9 ;  /* 0x000000094e047220 */ /* 0x040fe20000400000 */
[--C-:B------:R-:W-:Y:S02]  /*7870*/  HADD2.F32 R141, -RZ, R5.reuse.H1_H1 ;  /* 0x30000005ff8d7230 */ /* 0x100fe40000004100 */
[C---:B------:R-:W-:Y:S01]  /*7880*/  FFMA R3, R81.reuse, R84, R3 ;  /* 0x0000005451037223 */ /* 0x040fe20000000003 */
[----:B------:R-:W-:Y:S01]  /*7890*/  FFMA R7, R81, R86, R7 ;  /* 0x0000005651077223 */ /* 0x000fe20000000007 */
[----:B------:R-:W-:Y:S02]  /*78a0*/  HADD2.F32 R84, -RZ, R5.H0_H0 ;  /* 0x20000005ff547230 */ /* 0x000fe40000004100 */
[C---:B------:R-:W-:Y:S01]  /*78b0*/  FMUL R5, R78.reuse, R10 ;  /* 0x0000000a4e057220 */ /* 0x040fe20000400000 */
[C---:B------:R-:W-:Y:S01]  /*78c0*/  FMUL R6, R78.reuse, R11 ;  /* 0x0000000b4e067220 */ /* 0x040fe20000400000 */
[C---:B------:R-:W-:Y:S01]  /*78d0*/  FMUL R11, R78.reuse, R16 ;  /* 0x000000104e0b7220 */ /* 0x040fe20000400000 */
[----:B------:R-:W-:Y:S01]  /*78e0*/  F2FP.SATFINITE.E5M2.F32.PACK_AB_MERGE_C R143, R7, R3, RZ ;  /* 0x00000003078f723e */ /* 0x000fe200048060ff */
[C---:B------:R-:W-:Y:S01]  /*78f0*/  FMUL R3, R78.reuse, R8 ;  /* 0x000000084e037220 */ /* 0x040fe20000400000 */
[C---:B------:R-:W-:Y:S01]  /*7900*/  FMUL R7, R78.reuse, R12 ;  /* 0x0000000c4e077220 */ /* 0x040fe20000400000 */
[C---:B------:R-:W-:Y:S01]  /*7910*/  FMUL R8, R78.reuse, R13 ;  /* 0x0000000d4e087220 */ /* 0x040fe20000400000 */
[C---:B------:R-:W-:Y:S01]  /*7920*/  FMUL R12, R78.reuse, R17 ;  /* 0x000000114e0c7220 */ /* 0x040fe20000400000 */
[C---:B------:R-:W-:Y:S01]  /*7930*/  FFMA R3, R81.reuse, R88, R3 ;  /* 0x0000005851037223 */ /* 0x040fe20000000003 */
[C---:B------:R-:W-:Y:S01]  /*7940*/  FFMA R4, R81.reuse, R83, R4 ;  /* 0x0000005351047223 */ /* 0x040fe20000000004 */
[C---:B------:R-:W-:Y:S01]  /*7950*/  FFMA R5, R81.reuse, R90, R5 ;  /* 0x0000005a51057223 */ /* 0x040fe20000000005 */
[C---:B------:R-:W-:Y:S01]  /*7960*/  FFMA R6, R81.reuse, R85, R6 ;  /* 0x0000005551067223 */ /* 0x040fe20000000006 */
[C---:B------:R-:W-:Y:S01]  /*7970*/  FFMA R7, R81.reuse, R92, R7 ;  /* 0x0000005c51077223 */ /* 0x040fe20000000007 */
[C---:B------:R-:W-:Y:S01]  /*7980*/  FFMA R8, R81.reuse, R87, R8 ;  /* 0x0000005751087223 */ /* 0x040fe20000000008 */
[C---:B------:R-:W-:Y:S01]  /*7990*/  FMUL R16, R78.reuse, R21 ;  /* 0x000000154e107220 */ /* 0x040fe20000400000 */
[----:B------:R-:W-:Y:S01]  /*79a0*/  FMUL R9, R78, R14 ;  /* 0x0000000e4e097220 */ /* 0x000fe20000400000 */
[----:B------:R-:W-:Y:S01]  /*79b0*/  F2FP.SATFINITE.E5M2.F32.PACK_AB_MERGE_C R5, R6, R5, RZ ;  /* 0x000000050605723e */ /* 0x000fe200048060ff */
[C---:B------:R-:W-:Y:S01]  /*79c0*/  FMUL R10, R78.reuse, R15 ;  /* 0x0000000f4e0a7220 */ /* 0x040fe20000400000 */
[C---:B------:R-:W-:Y:S01]  /*79d0*/  FMUL R15, R78.reuse, R20 ;  /* 0x000000144e0f7220 */ /* 0x040fe20000400000 */
[C---:B------:R-:W-:Y:S01]  /*79e0*/  FFMA R9, R81.reuse, R94, R9 ;  /* 0x0000005e51097223 */ /* 0x040fe20000000009 */
[C---:B------:R-:W-:Y:S01]  /*79f0*/  FMUL R20, R78.reuse, R25 ;  /* 0x000000194e147220 */ /* 0x040fe20000400000 */
[C---:B------:R-:W-:Y:S01]  /*7a00*/  FFMA R10, R81.reuse, R89, R10 ;  /* 0x00000059510a7223 */ /* 0x040fe2000000000a */
[C---:B------:R-:W-:Y:S01]  /*7a10*/  FFMA R11, R81.reuse, R96, R11 ;  /* 0x00000060510b7223 */ /* 0x040fe2000000000b */
[C---:B------:R-:W-:Y:S01]  /*7a20*/  FFMA R12, R81.reuse, R91, R12 ;  /* 0x0000005b510c7223 */ /* 0x040fe2000000000c */
[C---:B------:R-:W-:Y:S01]  /*7a30*/  FMUL R13, R78.reuse, R18 ;  /* 0x000000124e0d7220 */ /* 0x040fe20000400000 */
[----:B------:R-:W-:Y:S01]  /*7a40*/  FMUL R14, R78, R19 ;  /* 0x000000134e0e7220 */ /* 0x000fe20000400000 */
[----:B------:R-:W-:Y:S01]  /*7a50*/  F2FP.SATFINITE.E5M2.F32.PACK_AB_MERGE_C R9, R10, R9, RZ ;  /* 0x000000090a09723e */ /* 0x000fe200048060ff */
[C---:B------:R-:W-:Y:S01]  /*7a60*/  FMUL R19, R78.reuse, R24 ;  /* 0x000000184e137220 */ /* 0x040fe20000400000 */
        /* <DEDUP_REMOVED lines=17> */
[----:B------:R-:W-:Y:S01]  /*7b80*/  FMUL R27, R78, R32 ;  /* 0x000000204e1b7220 */ /* 0x000fe20000400000 */
[C---:B------:R-:W-:Y:S01]  /*7b90*/  FFMA R21, R81.reuse, R106, R21 ;  /* 0x0000006a51157223 */ /* 0x040fe20000000015 */
[C---:B------:R-:W-:Y:S01]  /*7ba0*/  FFMA R22, R81.reuse, R101, R22 ;  /* 0x0000006551167223 */ /* 0x040fe20000000016 */
[----:B------:R-:W-:Y:S01]  /*7bb0*/  F2FP.SATFINITE.E5M2.F32.PACK_AB_MERGE_C R16, R16, R15, R17 ;  /* 0x0000000f1010723e */ /* 0x000fe20004806011 */
[C---:B------:R-:W-:Y:S01]  /*7bc0*/  FFMA R23, R81.reuse, R108, R23 ;  /* 0x0000006c51177223 */ /* 0x040fe20000000017 */
[C---:B------:R-:W-:Y:S01]  /*7bd0*/  FFMA R24, R81.reuse, R103, R24 ;  /* 0x0000006751187223 */ /* 0x040fe20000000018 */
[----:B------:R-:W-:Y:S01]  /*7be0*/  FMUL R32, R78, R37 ;  /* 0x000000254e207220 */ /* 0x000fe20000400000 */
[----:B------:R-:W-:Y:S01]  /*7bf0*/  F2FP.SATFINITE.E5M2.F32.PACK_AB_MERGE_C R21, R22, R21, RZ ;  /* 0x000000151615723e */ /* 0x000fe200048060ff */
[C---:B------:R-:W-:Y:S01]  /*7c00*/  FMUL R25, R78.reuse, R30 ;  /* 0x0000001e4e197220 */ /* 0x040fe20000400000 */
[C---:B------:R-:W-:Y:S01]  /*7c10*/  FMUL R26, R78.reuse, R31 ;  /* 0x0000001f4e1a7220 */ /* 0x040fe20000400000 */
[----:B------:R-:W-:Y:S01]  /*7c20*/  FMUL R31, R78, R36 ;  /* 0x000000244e1f7220 */ /* 0x000fe20000400000 */
[----:B------:R-:W-:Y:S01]  /*7c30*/  F2FP.SATFINITE.E5M2.F32.PACK_AB_MERGE_C R17, R20, R19, R21 ;  /* 0x000000131411723e */ /* 0x000fe20004806015 */
        /* <DEDUP_REMOVED lines=8> */
[----:B------:R-:W-:Y:S01]  /*7cc0*/  FMUL R35, R78, R40 ;  /* 0x000000284e237220 */ /* 0x000fe20000400000 */
[C---:B------:R-:W-:Y:S01]  /*7cd0*/  FFMA R29, R81.reuse, R114, R29 ;  /* 0x00000072511d7223 */ /* 0x040fe2000000001d */
[----:B------:R-:W-:Y:S01]  /*7ce0*/  F2FP.SATFINITE.E5M2.F32.PACK_AB_MERGE_C R18, R24, R23, R18 ;  /* 0x000000171812723e */ /* 0x000fe20004806012 */
        /* <DEDUP_REMOVED lines=22> */
[C---:B------:R-:W-:Y:S01]  /*7e50*/  FMUL R41, R78.reuse, R46 ;  /* 0x0000002e4e297220 */ /* 0x040fe20000400000 */
[C---:B------:R-:W-:Y:S01]  /*7e60*/  FMUL R42, R78.reuse, R47 ;  /* 0x0000002f4e2a7220 */ /* 0x040fe20000400000 */
[C---:B------:R-:W-:Y:S01]  /*7e70*/  FFMA R40, R81.reuse, R119, R40 ;  /* 0x0000007751287223 */ /* 0x040fe20000000028 */
[--C-:B------:R-:W-:Y:S02]  /*7e80*/  HADD2.F32 R130, -RZ, R125.reuse.H0_H0 ;  /* 0x2000007dff827230 */ /* 0x100fe40000004100 */
[C---:B------:R-:W-:Y:S01]  /*7e90*/  FFMA R41, R81.reuse, R126, R41 ;  /* 0x0000007e51297223 */ /* 0x040fe20000000029 */
[----:B------:R-:W-:Y:S02]  /*7ea0*/  HADD2.F32 R125, -RZ, R125.H1_H1 ;  /* 0x3000007dff7d7230 */ /* 0x000fe40000004100 */
[C---:B------:R-:W-:Y:S01]  /*7eb0*/  FMUL R45, R78.reuse, R50 ;  /* 0x000000324e2d7220 */ /* 0x040fe20000400000 */
[C---:B------:R-:W-:Y:S01]  /*7ec0*/  FFMA R42, R81.reuse, R121, R42 ;  /* 0x00000079512a7223 */ /* 0x040fe2000000002a */
[C---:B------:R-:W-:Y:S01]  /*7ed0*/  FMUL R46, R78.reuse, R51 ;  /* 0x000000334e2e7220 */ /* 0x040fe20000400000 */
[C---:B------:R-:W-:Y:S01]  /*7ee0*/  FFMA R43, R81.reuse, R128, R43 ;  /* 0x00000080512b7223 */ /* 0x040fe2000000002b */
[C---:B------:R-:W-:Y:S01]  /*7ef0*/  FMUL R47, R78.reuse, R52 ;  /* 0x000000344e2f7220 */ /* 0x040fe20000400000 */
        /* <DEDUP_REMOVED lines=10> */
[C---:B------:R-:W-:Y:S01]  /*7fa0*/  FFMA R45, R81.reuse, R130, R45 ;  /* 0x00000082512d7223 */ /* 0x040fe2000000002d */
[C---:B------:R-:W-:Y:S01]  /*7fb0*/  FMUL R59, R78.reuse, R64 ;  /* 0x000000404e3b7220 */ /* 0x040fe20000400000 */
[C---:B------:R-:W-:Y:S01]  /*7fc0*/  FMUL R60, R78.reuse, R65 ;  /* 0x000000414e3c7220 */ /* 0x040fe20000400000 */
[C---:B------:R-:W-:Y:S01]  /*7fd0*/  FMUL R61, R78.reuse, R66 ;  /* 0x000000424e3d7220 */ /* 0x040fe20000400000 */
[----:B------:R-:W-:Y:S01]  /*7fe0*/  FMUL R62, R78, R67 ;  /* 0x000000434e3e7220 */ /* 0x000fe20000400000 */
[C---:B------:R-:W-:Y:S01]  /*7ff0*/  FFMA R46, R81.reuse, R125, R46 ;  /* 0x0000007d512e7223 */ /* 0x040fe2000000002e */
[----:B------:R-:W-:Y:S01]  /*8000*/  F2FP.SATFINITE.E5M2.F32.PACK_AB_MERGE_C R64, R2, R0, R143 ;  /* 0x000000000240723e */ /* 0x000fe2000480608f */
[C---:B------:R-:W-:Y:S01]  /*8010*/  FFMA R47, R81.reuse, R132, R47 ;  /* 0x00000084512f7223 */ /* 0x040fe2000000002f */
[----:B------:R-:W-:Y:S01]  /*8020*/  F2FP.SATFINITE.E5M2.F32.PACK_AB_MERGE_C R65, R4, R3, R5 ;  /* 0x000000030441723e */ /* 0x000fe20004806005 */
[C---:B------:R-:W-:Y:S01]  /*8030*/  FFMA R48, R81.reuse, R127, R48 ;  /* 0x0000007f51307223 */ /* 0x040fe20000000030 */
[----:B------:R-:W-:Y:S01]  /*8040*/  F2FP.SATFINITE.E5M2.F32.PACK_AB_MERGE_C R66, R8, R7, R9 ;  /* 0x000000070842723e */ /* 0x000fe20004806009 */
[C---:B------:R-:W-:Y:S01]  /*8050*/  FFMA R49, R81.reuse, R134, R49 ;  /* 0x0000008651317223 */ /* 0x040fe20000000031 */
[----:B------:R-:W-:Y:S01]  /*8060*/  F2FP.SATFINITE.E5M2.F32.PACK_AB_MERGE_C R67, R12, R11, R13 ;  /* 0x0000000b0c43723e */ /* 0x000fe2000480600d */
[----:B------:R-:W-:Y:S01]  /*8070*/  FMUL R53, R78, R58 ;  /* 0x0000003a4e357220 */ /* 0x000fe20000400000 */
[C---:B------:R-:W-:Y:S01]  /*8080*/  FFMA R50, R81.reuse, R129, R50 ;  /* 0x0000008151327223 */ /* 0x040fe20000000032 */
[C---:B------:R-:W-:Y:S01]  /*8090*/  FFMA R51, R81.reuse, R136, R51 ;  /* 0x0000008851337223 */ /* 0x040fe20000000033 */
[C---:B------:R-:W-:Y:S01]  /*80a0*/  FFMA R52, R81.reuse, R131, R52 ;  /* 0x0000008351347223 */ /* 0x040fe20000000034 */
[----:B------:R1:W-:Y:S01]  /*80b0*/  STS.128 [R172+UR49+0xa200], R64 ;  /* 0x00a20040ac007988 */ /* 0x0003e20008000c31 */
[C---:B------:R-:W-:Y:S01]  /*80c0*/  FFMA R53, R81.reuse, R138, R53 ;  /* 0x0000008a51357223 */ /* 0x040fe20000000035 */
[----:B------:R-:W-:Y:S01]  /*80d0*/  F2FP.SATFINITE.E5M2.F32.PACK_AB_MERGE_C R37, R38, R37, RZ ;  /* 0x000000252625723e */ /* 0x000fe200048060ff */
[C---:B------:R-:W-:Y:S01]  /*80e0*/  FFMA R54, R81.reuse, R133, R54 ;  /* 0x0000008551367223 */ /* 0x040fe20000000036 */
[----:B------:R-:W-:Y:S01]  /*80f0*/  FMUL R58, R78, R63 ;  /* 0x0000003f4e3a7220 */ /* 0x000fe20000400000 */
[C---:B------:R-:W-:Y:S01]  /*8100*/  FFMA R55, R81.reuse, R140, R55 ;  /* 0x0000008c51377223 */ /* 0x040fe20000000037 */
[C---:B------:R-:W-:Y:S01]  /*8110*/  FFMA R56, R81.reuse, R135, R56 ;  /* 0x0000008751387223 */ /* 0x040fe20000000038 */
[C---:B------:R-:W-:Y:S01]  /*8120*/  FFMA R57, R81.reuse, R142, R57 ;  /* 0x0000008e51397223 */ /* 0x040fe20000000039 */
[----:B------:R1:W-:Y:S01]  /*8130*/  STS.128 [R192+0xa010], R16 ;  /* 0x00a01010c0007388 */ /* 0x0003e20000000c00 */
[----:B------:R-:W-:Y:S01]  /*8140*/  F2FP.SATFINITE.E5M2.F32.PACK_AB_MERGE_C R33, R36, R35, R37 ;  /* 0x000000232421723e */ /* 0x000fe20004806025 */
[C---:B------:R-:W-:Y:S01]  /*8150*/  FFMA R58, R81.reuse, R137, R58 ;  /* 0x00000089513a7223 */ /* 0x040fe2000000003a */
[----:B------:R-:W-:Y:S01]  /*8160*/  F2FP.SATFINITE.E5M2.F32.PACK_AB_MERGE_C R34, R42, R41, RZ ;  /* 0x000000292a22723e */ /* 0x000fe200048060ff */
[C---:B------:R-:W-:Y:S01]  /*8170*/  FFMA R59, R81.reuse, R82, R59 ;  /* 0x00000052513b7223 */ /* 0x040fe2000000003b */
[----:B------:R-:W-:Y:S01]  /*8180*/  F2FP.SATFINITE.E5M2.F32.PACK_AB_MERGE_C R35, R46, R45, RZ ;  /* 0x0000002d2e23723e */ /* 0x000fe200048060ff */
        /* <DEDUP_REMOVED lines=25> */
[----:B------:R-:W-:Y:S02]  /*8320*/  UIADD3 UR8, UP0, UPT, UR52, 0x680, URZ ;  /* 0x0000068034087890 */ /* 0x000fe4000ff1e0ff */
[----:B------:R-:W-:Y:S02]  /*8330*/  UIADD3 UR5, UPT, UPT, UR41, 0x40, URZ ;  /* 0x0000004029057890 */ /* 0x000fe4000fffe0ff */
[----:B------:R-:W-:Y:S02]  /*8340*/  UIADD3 UR4, UPT, UPT, UR49, 0xa200, URZ ;  /* 0x0000a20031047890 */ /* 0x000fe4000fffe0ff */
[----:B------:R-:W-:Y:S01]  /*8350*/  UIADD3.X UR9, UPT, UPT, URZ, UR53, URZ, UP0, !UPT ;  /* 0x00000035ff097290 */ /* 0x000fe200087fe4ff */
[----:B------:R-:W-:Y:S01]  /*8360*/  UMOV UR6, UR42 ;  /* 0x0000002a00067c82 */ /* 0x000fe20008000000 */
[----:B------:R-:W-:Y:S07]  /*8370*/  UMOV UR7, UR36 ;  /* 0x0000002400077c82 */ /* 0x000fee0008000000 */
[----:B------:R2:W-:Y:S01]  /*8380*/  UTMASTG.3D [UR4], [UR8] ;  /* 0x00000004080073b5 */ /* 0x0005e20008010000 */
[----:B------:R0:W-:Y:S01]  /*8390*/  UTMACMDFLUSH ;  /* 0x00000000000079b7 */ /* 0x0001e20000000000 */
[----:B--2---:R-:W-:Y:S04]  /*83a0*/  DEPBAR.LE SB0, 0x1 ;  /* 0x000080400000791a */ /* 0x004fe80000000000 */
.L_x_109:
[----:B------:R-:W-:Y:S05]  /*83b0*/  BSYNC.RECONVERGENT B0 ;  /* 0x0000000000007941 */ /* 0x000fea0003800200 */
.L_x_108:
        /* <DEDUP_REMOVED lines=16> */
.L_x_113:
[----:B------:R-:W-:Y:S05]  /*84c0*/  BSYNC B0 ;  /* 0x0000000000007941 */ /* 0x000fea0003800000 */
.L_x_112:
        /* <DEDUP_REMOVED lines=20> */
.L_x_111:
[----:B------:R-:W-:Y:S05]  /*8610*/  BSYNC B1 ;  /* 0x0000000000017941 */ /* 0x000fea0003800000 */
.L_x_110:
[----:B--2---:R-:W-:Y:S01]  /*8620*/  VIADD R0, R80, 0x80 ;  /* 0x0000008050007836 */ /* 0x004fe20000000000 */
        /* <DEDUP_REMOVED lines=10> */
[----:B------:R-:W5:Y:S01]  /*86d0*/  LDCU.64 UR6, c[0x4][0x80] ;  /* 0x01001000ff0677ac */ /* 0x000f620008000a00 */
[----:B------:R-:W1:Y:S01]  /*86e0*/  LDC.64 R2, c[0x4][R3] ;  /* 0x0100000003027b82 */ /* 0x000e620000000a00 */
[----:B------:R-:W3:Y:S01]  /*86f0*/  LDCU.64 UR4, c[0x4][0x18] ;  /* 0x01000300ff0477ac */ /* 0x000ee20008000a00 */
[----:B--2---:R-:W-:Y:S01]  /*8700*/  MOV R5, UR9 ;  /* 0x0000000900057c02 */ /* 0x004fe20008000f00 */
[----:B------:R-:W-:Y:S01]  /*8710*/  IMAD.U32 R4, RZ, RZ, UR8 ;  /* 0x00000008ff047e24 */ /* 0x000fe2000f8e00ff */
[----:B-----5:R-:W-:Y:S01]  /*8720*/  MOV R7, UR7 ;  /* 0x0000000700077c02 */ /* 0x020fe20008000f00 */
[----:B------:R-:W-:Y:S01]  /*8730*/  IMAD.U32 R6, RZ, RZ, UR6 ;  /* 0x00000006ff067e24 */ /* 0x000fe2000f8e00ff */
[----:B---3--:R-:W-:Y:S01]  /*8740*/  MOV R11, UR5 ;  /* 0x00000005000b7c02 */ /* 0x008fe20008000f00 */
[----:B------:R-:W-:Y:S02]  /*8750*/  IMAD.U32 R10, RZ, RZ, UR4 ;  /* 0x00000004ff0a7e24 */ /* 0x000fe4000f8e00ff */
[----:B------:R-:W-:Y:S07]  /*8760*/  LEPC R20, `(.L_x_116) ;  /* 0x000000001014794e */ /* 0x000fee0000000000 */
[----:B-1--4-:R-:W-:Y:S05]  /*8770*/  CALL.ABS.NOINC R2 ;  /* 0x0000000002007343 */ /* 0x012fea0003c00000 */
.L_x_116:
[----:B------:R-:W-:Y:S05]  /*8780*/  BSYNC.RECONVERGENT B6 ;  /* 0x0000000000067941 */ /* 0x000fea0003800200 */
.L_x_115:
[----:B---3--:R-:W-:Y:S01]  /*8790*/  F2FP.F16.E5M2.UNPACK_B R4, R149 ;  /* 0x00000095ff04723e */ /* 0x008fe200020004ff */
        /* <DEDUP_REMOVED lines=13> */
[----:B----4-:R-:W-:Y:S01]  /*8870*/  F2FP.F16.E5M2.UNPACK_B R125, R159.H1 ;  /* 0x0000009fff7d723e */ /* 0x010fe200030004ff */
        /* <DEDUP_REMOVED lines=262> */
[----:B------:R-:W-:Y:S02]  /*98e0*/  UIADD3 UR8, UP0, UPT, UR52, 0x680, URZ ;  /* 0x0000068034087890 */ /* 0x000fe4000ff1e0ff */
[----:B------:R-:W-:Y:S02]  /*98f0*/  UIADD3 UR5, UPT, UPT, UR41, 0x80, URZ ;  /* 0x0000008029057890 */ /* 0x000fe4000fffe0ff */
[----:B------:R-:W-:Y:S01]  /*9900*/  MOV R188, UR10 ;  /* 0x0000000a00bc7c02 */ /* 0x000fe20008000f00 */
[----:B------:R-:W-:Y:S01]  /*9910*/  UIADD3.X UR9, UPT, UPT, URZ, UR53, URZ, UP0, !UPT ;  /* 0x00000035ff097290 */ /* 0x000fe200087fe4ff */
[----:B------:R-:W-:Y:S02]  /*9920*/  UMOV UR6, UR42 ;  /* 0x0000002a00067c82 */ /* 0x000fe40008000000 */
[----:B------:R-:W-:Y:S01]  /*9930*/  R2UR UR4, R188 ;  /* 0x00000000bc0472ca */ /* 0x000fe200000e0000 */
[----:B------:R-:W-:Y:S11]  /*9940*/  UMOV UR7, UR36 ;  /* 0x0000002400077c82 */ /* 0x000ff60008000000 */
[----:B------:R-:W-:Y:S01]  /*9950*/  @!UPT UIADD3 URZ, UPT, UPT, URZ, URZ, URZ ;  /* 0x000000fffffff290 */ /* 0x000fe2000fffe0ff */
[----:B------:R2:W-:Y:S01]  /*9960*/  UTMASTG.3D [UR4], [UR8] ;  /* 0x00000004080073b5 */ /* 0x0005e20008010000 */
[----:B------:R0:W-:Y:S01]  /*9970*/  UTMACMDFLUSH ;  /* 0x00000000000079b7 */ /* 0x0001e20000000000 */
[----:B--2---:R-:W-:Y:S04]  /*9980*/  DEPBAR.LE SB0, 0x1 ;  /* 0x000080400000791a */ /* 0x004fe80000000000 */
.L_x_118:
[----:B------:R-:W-:Y:S05]  /*9990*/  BSYNC.RECONVERGENT B0 ;  /* 0x0000000000007941 */ /* 0x000fea0003800200 */
.L_x_117:
        /* <DEDUP_REMOVED lines=16> */
.L_x_122:
[----:B------:R-:W-:Y:S05]  /*9aa0*/  BSYNC B0 ;  /* 0x0000000000007941 */ /* 0x000fea0003800000 */
.L_x_121:
        /* <DEDUP_REMOVED lines=20> */
.L_x_120:
[----:B------:R-:W-:Y:S05]  /*9bf0*/  BSYNC B1 ;  /* 0x0000000000017941 */ /* 0x000fea0003800000 */
.L_x_119:
[----:B--2---:R-:W-:Y:S05]  /*9c00*/  VIADD R0, R80, 0xc0 ;  /* 0x000000c050007836 */ /* 0x004fea0000000000 */
        /* <DEDUP_REMOVED lines=20> */
.L_x_124:
[----:B------:R-:W-:Y:S01]  /*9d50*/  ISETP.NE.AND P0, PT, R189, RZ, PT ;  /* 0x000000ffbd00720c */ /* 0x000fe20003f05270 */
[----:B------:R-:W-:Y:S05]  /*9d60*/  WARPSYNC.ALL ;  /* 0x0000000000007948 */ /* 0x000fea0003800000 */
[----:B------:R-:W-:Y:S01]  /*9d70*/  R2UR UR4, R80 ;  /* 0x00000000500472ca */ /* 0x000fe200000e0000 */
[----:B------:R-:W-:Y:S01]  /*9d80*/  BSSY.RECONVERGENT B0, `(.L_x_125) ;  /* 0x000011d000007945 */ /* 0x000fe20003800200 */
[----:B---3--:R-:W-:Y:S02]  /*9d90*/  F2FP.F16.E5M2.UNPACK_B R11, R149 ;  /* 0x00000095ff0b723e */ /* 0x008fe400020004ff */
[----:B------:R-:W-:Y:S02]  /*9da0*/  F2FP.F16.E5M2.UNPACK_B R10, R150 ;  /* 0x00000096ff0a723e */ /* 0x000fe400020004ff */
[----:B------:R-:W-:Y:S01]  /*9db0*/  F2FP.F16.E5M2.UNPACK_B R9, R151 ;  /* 0x00000097ff09723e */ /* 0x000fe200020004ff */
[--C-:B------:R-:W-:Y:S01]  /*9dc0*/  HADD2.F32 R83, -RZ, R11.reuse.H0_H0 ;  /* 0x2000000bff537230 */ /* 0x100fe20000004100 */
[----:B----4-:R-:W-:Y:S01]  /*9dd0*/  F2FP.F16.E5M2.UNPACK_B R8, R152 ;  /* 0x00000098ff08723e */ /* 0x010fe200020004ff */
[----:B------:R-:W-:Y:S01]  /*9de0*/  HADD2.F32 R84, -RZ, R11.H1_H1 ;  /* 0x3000000bff547230 */ /* 0x000fe20000004100 */
[----:B------:R-:W-:Y:S01]  /*9df0*/  F2FP.F16.E5M2.UNPACK_B R7, R153 ;  /* 0x00000099ff07723e */ /* 0x000fe200020004ff */
[--C-:B------:R-:W-:Y:S01]  /*9e00*/  HADD2.F32 R87, -RZ, R10.reuse.H0_H0 ;  /* 0x2000000aff577230 */ /* 0x100fe20000004100 */
[----:B------:R-:W-:Y:S01]  /*9e10*/  F2FP.F16.E5M2.UNPACK_B R6, R154 ;  /* 0x0000009aff06723e */ /* 0x000fe200020004ff */
[----:B------:R-:W-:Y:S01]  /*9e20*/  HADD2.F32 R88, -RZ, R10.H1_H1 ;  /* 0x3000000aff587230 */ /* 0x000fe20000004100 */
[----:B------:R-:W-:Y:S01]  /*9e30*/  F2FP.F16.E5M2.UNPACK_B R5, R155 ;  /* 0x0000009bff05723e */ /* 0x000fe200020004ff */
[--C-:B------:R-:W-:Y:S01]  /*9e40*/  HADD2.F32 R91, -RZ, R9.reuse.H0_H0 ;  /* 0x20000009ff5b7230 */ /* 0x100fe20000004100 */
[----:B-1----:R-:W-:Y:S01]  /*9e50*/  F2FP.F16.E5M2.UNPACK_B R4, R156 ;  /* 0x0000009cff04723e */ /* 0x002fe200020004ff */
[----:B------:R-:W-:Y:S01]  /*9e60*/  HADD2.F32 R92, -RZ, R9.H1_H1 ;  /* 0x30000009ff5c7230 */ /* 0x000fe20000004100 */
[-C--:B------:R-:W-:Y:S01]  /*9e70*/  F2FP.F16.E5M2.UNPACK_B R2, R148.reuse ;  /* 0x00000094ff02723e */ /* 0x080fe200020004ff */
[--C-:B------:R-:W-:Y:S01]  /*9e80*/  HADD2.F32 R95, -RZ, R8.reuse.H0_H0 ;  /* 0x20000008ff5f7230 */ /* 0x100fe20000004100 */
[----:B------:R-:W-:Y:S01]  /*9e90*/  F2FP.F16.E5M2.UNPACK_B R148, R148.H1 ;  /* 0x00000094ff94723e */ /* 0x000fe200030004ff */
[----:B------:R-:W-:Y:S01]  /*9ea0*/  HADD2.F32 R97, -RZ, R8.H1_H1 ;  /* 0x30000008ff617230 */ /* 0x000fe20000004100 */
[----:B------:R-:W-:Y:S01]  /*9eb0*/  F2FP.F16.E5M2.UNPACK_B R149, R149.H1 ;  /* 0x00000095ff95723e */ /* 0x000fe200030004ff */
[--C-:B------:R-:W-:Y:S01]  /*9ec0*/  HADD2.F32 R98, -RZ, R7.reuse.H0_H0 ;  /* 0x20000007ff627230 */ /* 0x100fe20000004100 */
[----:B------:R-:W-:Y:S01]  /*9ed0*/  F2FP.F16.E5M2.UNPACK_B R150, R150.H1 ;  /* 0x00000096ff96723e */ /* 0x000fe200030004ff */
[----:B------:R-:W-:Y:S01]  /*9ee0*/  HADD2.F32 R101, -RZ, R7.H1_H1 ;  /* 0x30000007ff657230 */ /* 0x000fe20000004100 */
[----:B------:R-:W-:Y:S01]  /*9ef0*/  F2FP.F16.E5M2.UNPACK_B R151, R151.H1 ;  /* 0x00000097ff97723e */ /* 0x000fe200030004ff */
[--C-:B------:R-:W-:Y:S01]  /*9f00*/  HADD2.F32 R102, -RZ, R6.reuse.H0_H0 ;  /* 0x20000006ff667230 */ /* 0x100fe20000004100 */
[----:B------:R-:W-:Y:S01]  /*9f10*/  F2FP.F16.E5M2.UNPACK_B R138, R163 ;  /* 0x000000a3ff8a723e */ /* 0x000fe200020004ff */
[----:B------:R-:W-:Y:S01]  /*9f20*/  HADD2.F32 R105, -RZ, R6.H1_H1 ;  /* 0x30000006ff697230 */ /* 0x000fe20000004100 */
[----:B------:R-:W-:Y:S01]  /*9f30*/  R2UR UR5, R193 ;  /* 0x00000000c10572ca */ /* 0x000fe200000e0000 */
[--C-:B------:R-:W-:Y:S01]  /*9f40*/  HADD2.F32 R106, -RZ, R5.reuse.H0_H0 ;  /* 0x20000005ff6a7230 */ /* 0x100fe20000004100 */
[----:B------:R-:W-:Y:S01]  /*9f50*/  F2FP.F16.E5M2.UNPACK_B R116, R157 ;  /* 0x0000009dff74723e */ /* 0x000fe200020004ff */
[----:B------:R-:W-:Y:S01]  /*9f60*/  HADD2.F32 R109, -RZ, R5.H1_H1 ;  /* 0x30000005ff6d7230 */ /* 0x000fe20000004100 */
[----:B------:R-:W-:Y:S01]  /*9f70*/  F2FP.F16.E5M2.UNPACK_B R120, R158 ;  /* 0x0000009eff78723e */ /* 0x000fe200020004ff */
[--C-:B------:R-:W-:Y:S01]  /*9f80*/  HADD2.F32 R110, -RZ, R4.reuse.H0_H0 ;  /* 0x20000004ff6e7230 */ /* 0x100fe20000004100 */
[----:B------:R-:W-:Y:S01]  /*9f90*/  F2FP.F16.E5M2.UNPACK_B R124, R159 ;  /* 0x0000009fff7c723e */ /* 0x000fe200020004ff */
[----:B------:R-:W-:Y:S01]  /*9fa0*/  HADD2.F32 R113, -RZ, R4.H1_H1 ;  /* 0x30000004ff717230 */ /* 0x000fe20000004100 */
[----:B------:R-:W-:Y:S01]  /*9fb0*/  F2FP.F16.E5M2.UNPACK_B R128, R160 ;  /* 0x000000a0ff80723e */ /* 0x000fe200020004ff */
[----:B------:R-:W1:Y:S01]  /*9fc0*/  LDTM.x64 R4, tmem[UR4+0xc0] ;  /* 0x0000c004000479ee */ /* 0x000e620008340000 */
[--C-:B------:R-:W-:Y:S01]  /*9fd0*/  HADD2.F32 R0, -RZ, R2.reuse.H0_H0 ;  /* 0x20000002ff007230 */ /* 0x100fe20000004100 */
[----:B------:R-:W-:Y:S01]  /*9fe0*/  NOP ;  /* 0x0000000000007918 */ /* 0x000fe20000000000 */
[----:B------:R-:W-:Y:S01]  /*9ff0*/  HADD2.F32 R2, -RZ, R2.H1_H1 ;  /* 0x30000002ff027230 */ /* 0x000fe20000004100 */
[----:B------:R-:W-:Y:S01]  /*a000*/  UIADD3 UR5, UPT, UPT, UR5, 0xe0, URZ ;  /* 0x000000e005057890 */ /* 0x000fe2000fffe0ff */
[--C-:B------:R-:W-:Y:S01]  /*a010*/  HADD2.F32 R86, -RZ, R149.reuse.H1_H1 ;  /* 0x30000095ff567230 */ /* 0x100fe20000004100 */
[----:B------:R-:W-:Y:S01]  /*a020*/  F2FP.F16.E5M2.UNPACK_B R132, R161 ;  /* 0x000000a1ff84723e */ /* 0x000fe200020004ff */
[--C-:B------:R-:W-:Y:S01]  /*a030*/  HADD2.F32 R114, -RZ, R116.reuse.H0_H0 ;  /* 0x20000074ff727230 */ /* 0x100fe20000004100 */
[----:B------:R-:W-:Y:S01]  /*a040*/  UPRMT UR5, UR37, 0x654, UR5 ;  /* 0x0000065425057896 */ /* 0x000fe20008000005 */
[----:B------:R-:W-:Y:S01]  /*a050*/  HADD2.F32 R117, -RZ, R116.H1_H1 ;  /* 0x30000074ff757230 */ /* 0x000fe20000004100 */
[----:B------:R-:W-:Y:S01]  /*a060*/  F2FP.F16.E5M2.UNPACK_B R136, R162 ;  /* 0x000000a2ff88723e */ /* 0x000fe200020004ff */
[--C-:B------:R-:W-:Y:S01]  /*a070*/  HADD2.F32 R118, -RZ, R120.reuse.H0_H0 ;  /* 0x20000078ff767230 */ /* 0x100fe20000004100 */
[----:B------:R-:W-:Y:S01]  /*a080*/  F2FP.F16.E5M2.UNPACK_B R152, R152.H1 ;  /* 0x00000098ff98723e */ /* 0x000fe200030004ff */
[----:B------:R-:W-:Y:S01]  /*a090*/  HADD2.F32 R121, -RZ, R120.H1_H1 ;  /* 0x30000078ff797230 */ /* 0x000fe20000004100 */
[----:B------:R-:W-:Y:S01]  /*a0a0*/  F2FP.F16.E5M2.UNPACK_B R153, R153.H1 ;  /* 0x00000099ff99723e */ /* 0x000fe200030004ff */
[--C-:B------:R-:W-:Y:S01]  /*a0b0*/  HADD2.F32 R122, -RZ, R124.reuse.H0_H0 ;  /* 0x2000007cff7a7230 */ /* 0x100fe20000004100 */
[----:B------:R-:W-:Y:S01]  /*a0c0*/  F2FP.F16.E5M2.UNPACK_B R154, R154.H1 ;  /* 0x0000009aff9a723e */ /* 0x000fe200030004ff */
[----:B-1----:R-:W-:Y:S01]  /*a0d0*/  SYNCS.ARRIVE.TRANS64.RED.A1T0 RZ, [UR5], RZ ;  /* 0x000000ffffff79a7 */ /* 0x002fe20008100405 */
[----:B------:R-:W-:Y:S01]  /*a0e0*/  HADD2.F32 R125, -RZ, R124.H1_H1 ;  /* 0x3000007cff7d7230 */ /* 0x000fe20000004100 */
[----:B------:R-:W-:Y:S01]  /*a0f0*/  F2FP.F16.E5M2.UNPACK_B R155, R155.H1 ;  /* 0x0000009bff9b723e */ /* 0x000fe200030004ff */
[--C-:B------:R-:W-:Y:S01]  /*a100*/  HADD2.F32 R126, -RZ, R128.reuse.H0_H0 ;  /* 0x20000080ff7e7230 */ /* 0x100fe20000004100 */
[----:B------:R-:W-:Y:S01]  /*a110*/  F2FP.F16.E5M2.UNPACK_B R156, R156.H1 ;  /* 0x0000009cff9c723e */ /* 0x000fe200030004ff */
[----:B------:R-:W-:Y:S01]  /*a120*/  HADD2.F32 R129, -RZ, R128.H1_H1 ;  /* 0x30000080ff817230 */ /* 0x000fe20000004100 */
[----:B------:R-:W-:Y:S01]  /*a130*/  F2FP.F16.E5M2.UNPACK_B R157, R157.H1 ;  /* 0x0000009dff9d723e */ /* 0x000fe200030004ff */
[C---:B------:R-:W-:Y:S01]  /*a140*/  FMUL R4, R78.reuse, R4 ;  /* 0x000000044e047220 */ /* 0x040fe20000400000 */
[C---:B------:R-:W-:Y:S01]  /*a150*/  FMUL R5, R78.reuse, R5 ;  /* 0x000000054e057220 */ /* 0x040fe20000400000 */
[----:B------:R-:W-:Y:S02]  /*a160*/  HADD2.F32 R3, -RZ, R148.H0_H0 ;  /* 0x20000094ff037230 */ /* 0x000fe40000004100 */
        /* <DEDUP_REMOVED lines=11> */
[----:B------:R-:W-:Y:S02]  /*a220*/  HADD2.F32 R130, -RZ, R132.H0_H0 ;  /* 0x20000084ff827230 */ /* 0x000fe40000004100 */
[C---:B------:R-:W-:Y:S01]  /*a230*/  FMUL R6, R78.reuse, R6 ;  /* 0x000000064e067220 */ /* 0x040fe20000400000 */
[----:B------:R-:W-:Y:S02]  /*a240*/  HADD2.F32 R82, -RZ, R148.H1_H1 ;  /* 0x30000094ff527230 */ /* 0x000fe40000004100 */
[C---:B------:R-:W-:Y:S01]  /*a250*/  FMUL R7, R78.reuse, R7 ;  /* 0x000000074e077220 */ /* 0x040fe20000400000 */
[----:B------:R-:W-:Y:S02]  /*a260*/  HADD2.F32 R85, -RZ, R149.H0_H0 ;  /* 0x20000095ff557230 */ /* 0x000fe40000004100 */
[C---:B------:R-:W-:Y:S01]  /*a270*/  FFMA R6, R81.reuse, R3, R6 ;  /* 0x0000000351067223 */ /* 0x040fe20000000006 */
[----:B------:R-:W-:Y:S02]  /*a280*/  HADD2.F32 R133, -RZ, R132.H1_H1 ;  /* 0x30000084ff857230 */ /* 0x000fe40000004100 */
[C---:B------:R-:W-:Y:S01]  /*a290*/  FFMA R7, R81.reuse, R82, R7 ;  /* 0x0000005251077223 */ /* 0x040fe20000000007 */
[C---:B------:R-:W-:Y:S01]  /*a2a0*/  FFMA R8, R81.reuse, R83, R8 ;  /* 0x0000005351087223 */ /* 0x040fe20000000008 */
[C---:B------:R-:W-:Y:S01]  /*a2b0*/  FFMA R9, R81.reuse, R84, R9 ;  /* 0x0000005451097223 */ /* 0x040fe20000000009 */
[--C-:B------:R-:W-:Y:S02]  /*a2c0*/  HADD2.F32 R82, -RZ, R138.reuse.H0_H0 ;  /* 0x2000008aff527230 */ /* 0x100fe40000004100 */
[C---:B------:R-:W-:Y:S01]  /*a2d0*/  FMUL R10, R78.reuse, R10 ;  /* 0x0000000a4e0a7220 */ /* 0x040fe20000400000 */
[----:B------:R-:W-:Y:S02]  /*a2e0*/  HADD2.F32 R83, -RZ, R138.H1_H1 ;  /* 0x3000008aff537230 */ /* 0x000fe40000004100 */
[C---:B------:R-:W-:Y:S01]  /*a2f0*/  FMUL R11, R78.reuse, R11 ;  /* 0x0000000b4e0b7220 */ /* 0x040fe20000400000 */
[----:B------:R-:W-:Y:S02]  /*a300*/  HADD2.F32 R89, -RZ, R150.H0_H0 ;  /* 0x20000096ff597230 */ /* 0x000fe40000004100 */
[C---:B------:R-:W-:Y:S01]  /*a310*/  FFMA R10, R81.reuse, R85, R10 ;  /* 0x00000055510a7223 */ /* 0x040fe2000000000a */
[--C-:B------:R-:W-:Y:S02]  /*a320*/  HADD2.F32 R134, -RZ, R136.reuse.H0_H0 ;  /* 0x20000088ff867230 */ /* 0x100fe40000004100 */
[C---:B------:R-:W-:Y:S01]  /*a330*/  FFMA R11, R81.reuse, R86, R11 ;  /* 0x00000056510b7223 */ /* 0x040fe2000000000b */
[C---:B------:R-:W-:Y:S01]  /*a340*/  FFMA R12, R81.reuse, R87, R12 ;  /* 0x00000057510c7223 */ /* 0x040fe2000000000c */
[----:B------:R-:W-:Y:S01]  /*a350*/  FFMA R13, R81, R88, R13 ;  /* 0x00000058510d7223 */ /* 0x000fe2000000000d */
[----:B------:R-:W-:Y:S01]  /*a360*/  F2FP.SATFINITE.E5M2.F32.PACK_AB_MERGE_C R86, R7, R6, RZ ;  /* 0x000000060756723e */ /* 0x000fe200048060ff */
[C---:B------:R-:W-:Y:S01]  /*a370*/  FMUL R7, R78.reuse, R24 ;  /* 0x000000184e077220 */ /* 0x040fe20000400000 */
[----:B------:R-:W-:Y:S01]  /*a380*/  F2FP.SATFINITE.E5M2.F32.PACK_AB_MERGE_C R138, R11, R10, RZ ;  /* 0x0000000a0b8a723e */ /* 0x000fe200048060ff */
[C---:B------:R-:W-:Y:S01]  /*a390*/  FMUL R10, R78.reuse, R25 ;  /* 0x000000194e0a7220 */ /* 0x040fe20000400000 */
[C---:B------:R-:W-:Y:S01]  /*a3a0*/  FMUL R25, R78.reuse, R32 ;  /* 0x000000204e197220 */ /* 0x040fe20000400000 */
[----:B------:R-:W-:Y:S02]  /*a3b0*/  HADD2.F32 R137, -RZ, R136.H1_H1 ;  /* 0x30000088ff897230 */ /* 0x000fe40000004100 */
[C---:B------:R-:W-:Y:S01]  /*a3c0*/  FMUL R14, R78.reuse, R14 ;  /* 0x0000000e4e0e7220 */ /* 0x040fe20000400000 */
[----:B------:R-:W-:Y:S02]  /*a3d0*/  HADD2.F32 R90, -RZ, R150.H1_H1 ;  /* 0x30000096ff5a7230 */ /* 0x000fe40000004100 */
[C---:B------:R-:W-:Y:S01]  /*a3e0*/  FMUL R15, R78.reuse, R15 ;  /* 0x0000000f4e0f7220 */ /* 0x040fe20000400000 */
[--C-:B------:R-:W-:Y:S02]  /*a3f0*/  HADD2.F32 R93, -RZ, R151.reuse.H0_H0 ;  /* 0x20000097ff5d7230 */ /* 0x100fe40000004100 */
[C---:B------:R-:W-:Y:S01]  /*a400*/  FFMA R14, R81.reuse, R89, R14 ;  /* 0x00000059510e7223 */ /* 0x040fe2000000000e */
[----:B------:R-:W-:Y:S02]  /*a410*/  HADD2.F32 R94, -RZ, R151.H1_H1 ;  /* 0x30000097ff5e7230 */ /* 0x000fe40000004100 */
[C---:B------:R-:W-:Y:S01]  /*a420*/  FFMA R15, R81.reuse, R90, R15 ;  /* 0x0000005a510f7223 */ /* 0x040fe2000000000f */
[C---:B------:R-:W-:Y:S01]  /*a430*/  FFMA R16, R81.reuse, R91, R16 ;  /* 0x0000005b51107223 */ /* 0x040fe20000000010 */
[----:B------:R-:W-:Y:S01]  /*a440*/  FFMA R17, R81, R92, R17 ;  /* 0x0000005c51117223 */ /* 0x000fe20000000011 */
[C---:B------:R-:W-:Y:S01]  /*a450*/  FMUL R18, R78.reuse, R18 ;  /* 0x000000124e127220 */ /* 0x040fe20000400000 */
[C---:B------:R-:W-:Y:S01]  /*a460*/  FMUL R19, R78.reuse, R19 ;  /* 0x000000134e137220 */ /* 0x040fe20000400000 */
[--C-:B------:R-:W-:Y:S01]  /*a470*/  HADD2.F32 R96, -RZ, R152.reuse.H0_H0 ;  /* 0x20000098ff607230 */ /* 0x100fe20000004100 */
[----:B------:R-:W-:Y:S01]  /*a480*/  F2FP.SATFINITE.E5M2.F32.PACK_AB_MERGE_C R14, R15, R14, RZ ;  /* 0x0000000e0f0e723e */ /* 0x000fe200048060ff */
[C---:B------:R-:W-:Y:S01]  /*a490*/  FFMA R18, R81.reuse, R93, R18 ;  /* 0x0000005d51127223 */ /* 0x040fe20000000012 */
[C---:B------:R-:W-:Y:S01]  /*a4a0*/  FFMA R19, R81.reuse, R94, R19 ;  /* 0x0000005e51137223 */ /* 0x040fe20000000013 */
[C---:B------:R-:W-:Y:S01]  /*a4b0*/  FFMA R0, R81.reuse, R95, R0 ;  /* 0x0000005f51007223 */ /* 0x040fe20000000000 */
[----:B------:R-:W-:Y:S01]  /*a4c0*/  FFMA R2, R81, R97, R2 ;  /* 0x0000006151027223 */ /* 0x000fe20000000002 */
[----:B------:R-:W-:Y:S02]  /*a4d0*/  HADD2.F32 R99, -RZ, R152.H1_H1 ;  /* 0x30000098ff637230 */ /* 0x000fe40000004100 */
[C---:B------:R-:W-:Y:S01]  /*a4e0*/  FMUL R3, R78.reuse, R22 ;  /* 0x000000164e037220 */ /* 0x040fe20000400000 */
[----:B------:R-:W-:Y:S01]  /*a4f0*/  F2FP.SATFINITE.E5M2.F32.PACK_AB_MERGE_C R18, R19, R18, RZ ;  /* 0x000000121312723e */ /* 0x000fe200048060ff */
[C---:B------:R-:W-:Y:S01]  /*a500*/  FMUL R22, R78.reuse, R29 ;  /* 0x0000001d4e167220 */ /* 0x040fe20000400000 */
[C---:B------:R-:W-:Y:S01]  /*a510*/  FMUL R29, R78.reuse, R36 ;  /* 0x000000244e1d7220 */ /* 0x040fe20000400000 */
[C---:B------:R-:W-:Y:S01]  /*a520*/  FFMA R3, R81.reuse, R96, R3 ;  /* 0x0000006051037223 */ /* 0x040fe20000000003 */
[C---:B------:R-:W-:Y:S01]  /*a530*/  FMUL R6, R78.reuse, R23 ;  /* 0x000000174e067220 */ /* 0x040fe20000400000 */
[--C-:B------:R-:W-:Y:S02]  /*a540*/  HADD2.F32 R100, -RZ, R153.reuse.H0_H0 ;  /* 0x20000099ff647230 */ /* 0x100fe40000004100 */
[C---:B------:R-:W-:Y:S01]  /*a550*/  FMUL R11, R78.reuse, R26 ;  /* 0x0000001a4e0b7220 */ /* 0x040fe20000400000 */
[----:B------:R-:W-:Y:S02]  /*a560*/  HADD2.F32 R103, -RZ, R153.H1_H1 ;  /* 0x30000099ff677230 */ /* 0x000fe40000004100 */
[C---:B------:R-:W-:Y:S01]  /*a570*/  FFMA R6, R81.reuse, R99, R6 ;  /* 0x0000006351067223 */ /* 0x040fe20000000006 */
[C---:B------:R-:W-:Y:S01]  /*a580*/  FFMA R7, R81.reuse, R98, R7 ;  /* 0x0000006251077223 */ /* 0x040fe20000000007 */
[C---:B------:R-:W-:Y:S01]  /*a590*/  FFMA R10, R81.reuse, R101, R10 ;  /* 0x00000065510a7223 */ /* 0x040fe2000000000a */
[C---:B------:R-:W-:Y:S01]  /*a5a0*/  FFMA R11, R81.reuse, R100, R11 ;  /* 0x00000064510b7223 */ /* 0x040fe2000000000b */
[----:B------:R-:W-:Y:S01]  /*a5b0*/  FMUL R26, R78, R33 ;  /* 0x000000214e1a7220 */ /* 0x000fe20000400000 */
[----:B------:R-:W-:Y:S01]  /*a5c0*/  F2FP.SATFINITE.E5M2.F32.PACK_AB_MERGE_C R3, R6, R3, RZ ;  /* 0x000000030603723e */ /* 0x000fe200048060ff */
[C---:B------:R-:W-:Y:S01]  /*a5d0*/  FMUL R33, R78.reuse, R40 ;  /* 0x000000284e217220 */ /* 0x040fe20000400000 */
        /* <DEDUP_REMOVED lines=8> */
[C---:B------:R-:W-:Y:S01]  /*a660*/  FMUL R30, R78.reuse, R37 ;  /* 0x000000254e1e7220 */ /* 0x040fe20000400000 */
[C---:B------:R-:W-:Y:S01]  /*a670*/  FMUL R37, R78.reuse, R44 ;  /* 0x0000002c4e257220 */ /* 0x040fe20000400000 */
[C---:B------:R-:W-:Y:S01]  /*a680*/  FMUL R24, R78.reuse, R31 ;  /* 0x0000001f4e187220 */ /* 0x040fe20000400000 */
[----:B------:R-:W-:Y:S01]  /*a690*/  F2FP.F16.E5M2.UNPACK_B R158, R158.H1 ;  /* 0x0000009eff9e723e */ /* 0x000fe200030004ff */
[--C-:B------:R-:W-:Y:S02]  /*a6a0*/  HADD2.F32 R108, -RZ, R155.reuse.H0_H0 ;  /* 0x2000009bff6c7230 */ /* 0x100fe40000004100 */
[----:B------:R-:W-:Y:S01]  /*a6b0*/  FMUL R27, R78, R34 ;  /* 0x000000224e1b7220 */ /* 0x000fe20000400000 */
[----:B------:R-:W-:Y:S02]  /*a6c0*/  HADD2.F32 R111, -RZ, R155.H1_H1 ;  /* 0x3000009bff6f7230 */ /* 0x000fe40000004100 */
[C---:B------:R-:W-:Y:S01]  /*a6d0*/  FFMA R24, R81.reuse, R107, R24 ;  /* 0x0000006b51187223 */ /* 0x040fe20000000018 */
[----:B------:R-:W-:Y:S01]  /*a6e0*/  F2FP.F16.E5M2.UNPACK_B R159, R159.H1 ;  /* 0x0000009fff9f723e */ /* 0x000fe200030004ff */
[C---:B------:R-:W-:Y:S01]  /*a6f0*/  FFMA R25, R81.reuse, R106, R25 ;  /* 0x0000006a51197223 */ /* 0x040fe20000000019 */
[C---:B------:R-:W-:Y:S01]  /*a700*/  FFMA R26, R81.reuse, R109, R26 ;  /* 0x0000006d511a7223 */ /* 0x040fe2000000001a */
[----:B------:R-:W-:Y:S01]  /*a710*/  F2FP.F16.E5M2.UNPACK_B R160, R160.H1 ;  /* 0x000000a0ffa0723e */ /* 0x000fe200030004ff */
[C---:B------:R-:W-:Y:S01]  /*a720*/  FFMA R27, R81.reuse, R108, R27 ;  /* 0x0000006c511b7223 */ /* 0x040fe2000000001b */
[----:B------:R-:W-:Y:S01]  /*a730*/  F2FP.SATFINITE.E5M2.F32.PACK_AB_MERGE_C R6, R24, R23, RZ ;  /* 0x000000171806723e */ /* 0x000fe200048060ff */
[C---:B------:R-:W-:Y:S01]  /*a740*/  FMUL R34, R78.reuse, R41 ;  /* 0x000000294e227220 */ /* 0x040fe20000400000 */
[C---:B------:R-:W-:Y:S01]  /*a750*/  FMUL R41, R78.reuse, R48 ;  /* 0x000000304e297220 */ /* 0x040fe20000400000 */
[----:B------:R-:W-:Y:S01]  /*a760*/  FMUL R28, R78, R35 ;  /* 0x000000234e1c7220 */ /* 0x000fe20000400000 */
[----:B------:R-:W-:Y:S01]  /*a770*/  F2FP.F16.E5M2.UNPACK_B R161, R161.H1 ;  /* 0x000000a1ffa1723e */ /* 0x000fe200030004ff */
[--C-:B------:R-:W-:Y:S01]  /*a780*/  HADD2.F32 R112, -RZ, R156.reuse.H0_H0 ;  /* 0x2000009cff707230 */ /* 0x100fe20000004100 */
[----:B------:R-:W-:Y:S01]  /*a790*/  F2FP.SATFINITE.E5M2.F32.PACK_AB_MERGE_C R6, R22, R21, R6 ;  /* 0x000000151606723e */ /* 0x000fe20004806006 */
[C---:B------:R-:W-:Y:S01]  /*a7a0*/  FFMA R28, R81.reuse, R111, R28 ;  /* 0x0000006f511c7223 */ /* 0x040fe2000000001c */
[C---:B------:R-:W-:Y:S01]  /*a7b0*/  FFMA R29, R81.reuse, R110, R29 ;  /* 0x0000006e511d7223 */ /* 0x040fe2000000001d */
[C---:B------:R-:W-:Y:S01]  /*a7c0*/  FFMA R30, R81.reuse, R113, R30 ;  /* 0x00000071511e7223 */ /* 0x040fe2000000001e */
[----:B------:R-:W-:Y:S02]  /*a7d0*/  HADD2.F32 R115, -RZ, R156.H1_H1 ;  /* 0x3000009cff737230 */ /* 0x000fe40000004100 */
[C---:B------:R-:W-:Y:S01]  /*a7e0*/  FMUL R31, R78.reuse, R38 ;  /* 0x000000264e1f7220 */ /* 0x040fe20000400000 */
[----:B------:R-:W-:Y:S01]  /*a7f0*/  F2FP.F16.E5M2.UNPACK_B R162, R162.H1 ;  /* 0x000000a2ffa2723e */ /* 0x000fe200030004ff */
[C---:B------:R-:W-:Y:S01]  /*a800*/  FMUL R38, R78.reuse, R45 ;  /* 0x0000002d4e267220 */ /* 0x040fe20000400000 */
[C---:B------:R-:W-:Y:S01]  /*a810*/  FMUL R45, R78.reuse, R52 ;  /* 0x000000344e2d7220 */ /* 0x040fe20000400000 */
[----:B------:R-:W-:Y:S01]  /*a820*/  F2FP.F16.E5M2.UNPACK_B R163, R163.H1 ;  /* 0x000000a3ffa3723e */ /* 0x000fe200030004ff */
[----:B------:R-:W-:Y:S01]  /*a830*/  FFMA R31, R81, R112, R31 ;  /* 0x00000070511f7223 */ /* 0x000fe2000000001f */
[----:B------:R-:W-:Y:S01]  /*a840*/  FMUL R52, R78, R59 ;  /* 0x0000003b4e347220 */ /* 0x000fe20000400000 */
[----:B------:R-:W-:Y:S01]  /*a850*/  IADD3 R76, PT, PT, R76, 0x1, RZ ;  /* 0x000000014c4c7810 */ /* 0x000fe20007ffe0ff */
[C---:B------:R-:W-:Y:S01]  /*a860*/  FMUL R59, R78.reuse, R66 ;  /* 0x000000424e3b7220 */ /* 0x040fe20000400000 */
[----:B------:R-:W-:Y:S01]  /*a870*/  F2FP.SATFINITE.E5M2.F32.PACK_AB_MERGE_C R66, R13, R12, R14 ;  /* 0x0000000c0d42723e */ /* 0x000fe2000480600e */
[C---:B------:R-:W-:Y:S01]  /*a880*/  FMUL R32, R78.reuse, R39 ;  /* 0x000000274e207220 */ /* 0x040fe20000400000 */
[--C-:B------:R-:W-:Y:S02]  /*a890*/  HADD2.F32 R116, -RZ, R157.reuse.H0_H0 ;  /* 0x2000009dff747230 */ /* 0x100fe40000004100 */
[C---:B------:R-:W-:Y:S01]  /*a8a0*/  FMUL R35, R78.reuse, R42 ;  /* 0x0000002a4e237220 */ /* 0x040fe20000400000 */
[----:B------:R-:W-:Y:S02]  /*a8b0*/  HADD2.F32 R119, -RZ, R157.H1_H1 ;  /* 0x3000009dff777230 */ /* 0x000fe40000004100 */
[C---:B------:R-:W-:Y:S01]  /*a8c0*/  FFMA R32, R81.reuse, R115, R32 ;  /* 0x0000007351207223 */ /* 0x040fe20000000020 */
[----:B------:R-:W-:Y:S01]  /*a8d0*/  FMUL R36, R78, R43 ;  /* 0x0000002b4e247220 */ /* 0x000fe20000400000 */
[C---:B------:R-:W-:Y:S01]  /*a8e0*/  FFMA R33, R81.reuse, R114, R33 ;  /* 0x0000007251217223 */ /* 0x040fe20000000021 */
[C---:B------:R-:W-:Y:S01]  /*a8f0*/  FFMA R34, R81.reuse, R117, R34 ;  /* 0x0000007551227223 */ /* 0x040fe20000000022 */
[--C-:B------:R-:W-:Y:S01]  /*a900*/  HADD2.F32 R120, -RZ, R158.reuse.H0_H0 ;  /* 0x2000009eff787230 */ /* 0x100fe20000004100 */
[----:B------:R-:W-:Y:S01]  /*a910*/  F2FP.SATFINITE.E5M2.F32.PACK_AB_MERGE_C R32, R32, R31, RZ ;  /* 0x0000001f2020723e */ /* 0x000fe200048060ff */
[C---:B------:R-:W-:Y:S01]  /*a920*/  FFMA R35, R81.reuse, R116, R35 ;  /* 0x0000007451237223 */ /* 0x040fe20000000023 */
[----:B------:R-:W-:Y:S02]  /*a930*/  HADD2.F32 R123, -RZ, R158.H1_H1 ;  /* 0x3000009eff7b7230 */ /* 0x000fe40000004100 */
[----:B------:R-:W-:Y:S01]  /*a940*/  FMUL R39, R78, R46 ;  /* 0x0000002e4e277220 */ /* 0x000fe20000400000 */
[----:B------:R-:W-:Y:S01]  /*a950*/  F2FP.SATFINITE.E5M2.F32.PACK_AB_MERGE_C R32, R30, R29, R32 ;  /* 0x0000001d1e20723e */ /* 0x000fe20004806020 */
[C---:B------:R-:W-:Y:S01]  /*a960*/  FFMA R36, R81.reuse, R119, R36 ;  /* 0x0000007751247223 */ /* 0x040fe20000000024 */
[C---:B------:R-:W-:Y:S01]  /*a970*/  FMUL R40, R78.reuse, R47 ;  /* 0x0000002f4e287220 */ /* 0x040fe20000400000 */
[C---:B------:R-:W-:Y:S01]  /*a980*/  FFMA R37, R81.reuse, R118, R37 ;  /* 0x0000007651257223 */ /* 0x040fe20000000025 */
[C---:B------:R-:W-:Y:S01]  /*a990*/  FFMA R38, R81.reuse, R121, R38 ;  /* 0x0000007951267223 */ /* 0x040fe20000000026 */
[C---:B------:R-:W-:Y:S01]  /*a9a0*/  FMUL R42, R78.reuse, R49 ;  /* 0x000000314e2a7220 */ /* 0x040fe20000400000 */
        /* <DEDUP_REMOVED lines=8> */
[C---:B------:R-:W-:Y:S01]  /*aa30*/  FMUL R57, R78.reuse, R64 ;  /* 0x000000404e397220 */ /* 0x040fe20000400000 */
[----:B------:R-:W-:Y:S01]  /*aa40*/  FFMA R42, R81, R125, R42 ;  /* 0x0000007d512a7223 */ /* 0x000fe2000000002a */
[C---:B------:R-:W-:Y:S01]  /*aa50*/  FMUL R46, R78.reuse, R53 ;  /* 0x000000354e2e7220 */ /* 0x040fe20000400000 */
[--C-:B------:R-:W-:Y:S01]  /*aa60*/  HADD2.F32 R128, -RZ, R160.reuse.H0_H0 ;  /* 0x200000a0ff807230 */ /* 0x100fe20000004100 */
[----:B------:R-:W-:Y:S01]  /*aa70*/  F2FP.SATFINITE.E5M2.F32.PACK_AB_MERGE_C R64, R5, R4, R86 ;  /* 0x000000040540723e */ /* 0x000fe20004806056 */
[C---:B------:R-:W-:Y:S01]  /*aa80*/  FMUL R51, R78.reuse, R58 ;  /* 0x0000003a4e337220 */ /* 0x040fe20000400000 */
[C---:B------:R-:W-:Y:S01]  /*aa90*/  FMUL R53, R78.reuse, R60 ;  /* 0x0000003c4e357220 */ /* 0x040fe20000400000 */
[C---:B------:R-:W-:Y:S01]  /*aaa0*/  FFMA R43, R81.reuse, R124, R43 ;  /* 0x0000007c512b7223 */ /* 0x040fe2000000002b */
[----:B------:R-:W-:Y:S02]  /*aab0*/  HADD2.F32 R131, -RZ, R160.H1_H1 ;  /* 0x300000a0ff837230 */ /* 0x000fe40000004100 */
[C---:B------:R-:W-:Y:S01]  /*aac0*/  FMUL R47, R78.reuse, R54 ;  /* 0x000000364e2f7220 */ /* 0x040fe20000400000 */
[C---:B------:R-:W-:Y:S01]  /*aad0*/  FMUL R58, R78.reuse, R65 ;  /* 0x000000414e3a7220 */ /* 0x040fe20000400000 */
[----:B------:R-:W-:Y:S01]  /*aae0*/  FMUL R60, R78, R67 ;  /* 0x000000434e3c7220 */ /* 0x000fe20000400000 */
[----:B------:R-:W-:Y:S01]  /*aaf0*/  F2FP.SATFINITE.E5M2.F32.PACK_AB_MERGE_C R5, R20, R11, RZ ;  /* 0x0000000b1405723e */ /* 0x000fe200048060ff */
[----:B------:R-:W-:Y:S01]  /*ab00*/  FFMA R44, R81, R127, R44 ;  /* 0x0000007f512c7223 */ /* 0x000fe2000000002c */
[C---:B------:R-:W-:Y:S01]  /*ab10*/  FMUL R48, R78.reuse, R55 ;  /* 0x000000374e307220 */ /* 0x040fe20000400000 */
[----:B------:R-:W-:Y:S01]  /*ab20*/  F2FP.SATFINITE.E5M2.F32.PACK_AB_MERGE_C R65, R9, R8, R138 ;  /* 0x000000080941723e */ /* 0x000fe2000480608a */
[----:B------:R-:W-:Y:S01]  /*ab30*/  FFMA R45, R81, R126, R45 ;  /* 0x0000007e512d7223 */ /* 0x000fe2000000002d */
[----:B------:R-:W-:Y:S01]  /*ab40*/  F2FP.SATFINITE.E5M2.F32.PACK_AB_MERGE_C R67, R17, R16, R18 ;  /* 0x000000101143723e */ /* 0x000fe20004806012 */
[----:B------:R-:W-:Y:S01]  /*ab50*/  FMUL R49, R78, R56 ;  /* 0x000000384e317220 */ /* 0x000fe20000400000 */
[C---:B------:R-:W-:Y:S01]  /*ab60*/  FFMA R46, R81.reuse, R129, R46 ;  /* 0x00000081512e7223 */ /* 0x040fe2000000002e */
[--C-:B------:R-:W-:Y:S02]  /*ab70*/  HADD2.F32 R132, -RZ, R161.reuse.H0_H0 ;  /* 0x200000a1ff847230 */ /* 0x100fe40000004100 */
[C---:B------:R-:W-:Y:S01]  /*ab80*/  FFMA R47, R81.reuse, R128, R47 ;  /* 0x00000080512f7223 */ /* 0x040fe2000000002f */
[----:B------:R1:W-:Y:S01]  /*ab90*/  STS.128 [R172+UR49+0xa200], R64 ;  /* 0x00a20040ac007988 */ /* 0x0003e20008000c31 */
[----:B------:R-:W-:Y:S01]  /*aba0*/  HADD2.F32 R135, -RZ, R161.H1_H1 ;  /* 0x300000a1ff877230 */ /* 0x000fe20000004100 */
[----:B------:R-:W-:Y:S01]  /*abb0*/  F2FP.SATFINITE.E5M2.F32.PACK_AB_MERGE_C R5, R10, R7, R5 ;  /* 0x000000070a05723e */ /* 0x000fe20004806005 */
[C---:B------:R-:W-:Y:S01]  /*abc0*/  FFMA R48, R81.reuse, R131, R48 ;  /* 0x0000008351307223 */ /* 0x040fe20000000030 */
[----:B------:R-:W-:Y:S01]  /*abd0*/  F2FP.SATFINITE.E5M2.F32.PACK_AB_MERGE_C R7, R28, R27, RZ ;  /* 0x0000001b1c07723e */ /* 0x000fe200048060ff */
        /* <DEDUP_REMOVED lines=8> */
[----:B------:R-:W-:Y:S01]  /*ac60*/  FMUL R56, R78, R63 ;  /* 0x0000003f4e387220 */ /* 0x000fe20000400000 */
[----:B------:R-:W-:Y:S01]  /*ac70*/  F2FP.SATFINITE.E5M2.F32.PACK_AB_MERGE_C R4, R2, R0, R3 ;  /* 0x000000000204723e */ /* 0x000fe20004806003 */
[C---:B------:R-:W-:Y:S01]  /*ac80*/  FFMA R53, R81.reuse, R134, R53 ;  /* 0x0000008651357223 */ /* 0x040fe20000000035 */
[----:B------:R-:W-:Y:S01]  /*ac90*/  F2FP.SATFINITE.E5M2.F32.PACK_AB_MERGE_C R7, R26, R25, R7 ;  /* 0x000000191a07723e */ /* 0x000fe20004806007 */
[C---:B------:R-:W-:Y:S01]  /*aca0*/  FFMA R54, R81.reuse, R137, R54 ;  /* 0x0000008951367223 */ /* 0x040fe20000000036 */
[--C-:B------:R-:W-:Y:S02]  /*acb0*/  HADD2.F32 R84, -RZ, R163.reuse.H0_H0 ;  /* 0x200000a3ff547230 */ /* 0x100fe40000004100 */
[C---:B------:R-:W-:Y:S01]  /*acc0*/  FFMA R55, R81.reuse, R136, R55 ;  /* 0x0000008851377223 */ /* 0x040fe20000000037 */
[----:B------:R-:W-:Y:S01]  /*acd0*/  HADD2.F32 R85, -RZ, R163.H1_H1 ;  /* 0x300000a3ff557230 */ /* 0x000fe20000004100 */
[----:B------:R1:W-:Y:S01]  /*ace0*/  STS.128 [R192+0xa010], R4 ;  /* 0x00a01004c0007388 */ /* 0x0003e20000000c00 */
[----:B------:R-:W-:Y:S01]  /*acf0*/  F2FP.SATFINITE.E5M2.F32.PACK_AB_MERGE_C R35, R36, R35, RZ ;  /* 0x000000232423723e */ /* 0x000fe200048060ff */
[C---:B------:R-:W-:Y:S01]  /*ad00*/  FFMA R56, R81.reuse, R139, R56 ;  /* 0x0000008b51387223 */ /* 0x040fe20000000038 */
[----:B------:R-:W-:Y:S01]  /*ad10*/  F2FP.SATFINITE.E5M2.F32.PACK_AB_MERGE_C R39, R40, R39, RZ ;  /* 0x000000272827723e */ /* 0x000fe200048060ff */
[C---:B------:R-:W-:Y:S01]  /*ad20*/  FFMA R57, R81.reuse, R82, R57 ;  /* 0x0000005251397223 */ /* 0x040fe20000000039 */
[----:B------:R-:W-:Y:S01]  /*ad30*/  F2FP.SATFINITE.E5M2.F32.PACK_AB_MERGE_C R43, R44, R43, RZ ;  /* 0x0000002b2c2b723e */ /* 0x000fe200048060ff */
[C---:B------:R-:W-:Y:S01]  /*ad40*/  FFMA R58, R81.reuse, R83, R58 ;  /* 0x00000053513a7223 */ /* 0x040fe2000000003a */
[C---:B------:R-:W-:Y:S01]  /*ad50*/  FFMA R59, R81.reuse, R84, R59 ;  /* 0x00000054513b7223 */ /* 0x040fe2000000003b */
[----:B------:R-:W-:Y:S01]  /*ad60*/  F2FP.SATFINITE.E5M2.F32.PACK_AB_MERGE_C R33, R34, R33, R35 ;  /* 0x000000212221723e */ /* 0x000fe20004806023 */
        /* <DEDUP_REMOVED lines=11> */
[----:B------:R-:W-:Y:S05]  /*ae20*/  F2FP.SATFINITE.E5M2.F32.PACK_AB_MERGE_C R51, R58, R57, R59 ;  /* 0x000000393a33723e */ /* 0x000fea000480603b */
        /* <DEDUP_REMOVED lines=18> */
.L_x_126:
[----:B------:R-:W-:Y:S05]  /*af50*/  BSYNC.RECONVERGENT B0 ;  /* 0x0000000000007941 */ /* 0x000fea0003800200 */
.L_x_125:
[----:B------:R-:W-:Y:S01]  /*af60*/  BAR.SYNC.DEFER_BLOCKING 0x1, 0x80 ;  /* 0x0042000000007b1d */ /* 0x000fe20000010000 */
[----:B------:R-:W-:Y:S01]  /*af70*/  ISETP.NE.AND P2, PT, R190, RZ, PT ;  /* 0x000000ffbe00720c */ /* 0x000fe20003f45270 */
[----:B------:R-:W-:Y:S01]  /*af80*/  IMAD.IADD R20, R75, 0x1, R147 ;  /* 0x000000014b147824 */ /* 0x000fe200078e0293 */
[----:B------:R-:W-:Y:S01]  /*af90*/  ISETP.NE.AND P0, PT, R191, 0x2, PT ;  /* 0x00000002bf00780c */ /* 0x000fe20003f05270 */
[----:B------:R-:W-:Y:S01]  /*afa0*/  IMAD.IADD R21, R77, 0x1, R170 ;  /* 0x000000014d157824 */ /* 0x000fe200078e02aa */
[----:B------:R-:W-:Y:S02]  /*afb0*/  ISETP.NE.AND P1, PT, R76, 0x2, PT ;  /* 0x000000024c00780c */ /* 0x000fe40003f25270 */
[----:B------:R-:W-:Y:S02]  /*afc0*/  SEL R3, RZ, 0x1, P0 ;  /* 0x00000001ff037807 */ /* 0x000fe40000000000 */
[----:B------:R-:W-:Y:S02]  /*afd0*/  SEL R0, RZ, 0x1, P1 ;  /* 0x00000001ff007807 */ /* 0x000fe40000800000 */
[----:B------:R-:W-:Y:S02]  /*afe0*/  LOP3.LUT R182, R182, R3, RZ, 0x3c, !PT ;  /* 0x00000003b6b67212 */ /* 0x000fe400078e3cff */
[----:B------:R-:W-:Y:S02]  /*aff0*/  LOP3.LUT R183, R183, R0, RZ, 0x3c, !PT ;  /* 0x00000000b7b77212 */ /* 0x000fe400078e3cff */
[----:B------:R-:W-:Y:S02]  /*b000*/  @P2 R2UR UR36, R179 ;  /* 0x00000000b32422ca */ /* 0x000fe400000e0000 */
[----:B------:R-:W-:Y:S02]  /*b010*/  SEL R191, R191, RZ, P0 ;  /* 0x000000ffbfbf7207 */ /* 0x000fe40000000000 */
[----:B------:R-:W-:Y:S01]  /*b020*/  SEL R76, R76, RZ, P1 ;  /* 0x000000ff4c4c7207 */ /* 0x000fe20000800000 */
[----:B------:R-:W-:Y:S10]  /*b030*/  @P2 BRA `(.L_x_127) ;  /* 0xffffff9800d82947 */ /* 0x000ff4000383ffff */
[----:B------:R-:W-:Y:S05]  /*b040*/  EXIT ;  /* 0x000000000000794d */ /* 0x000fea0003800000 */
.L_x_19:
[----:B--2---:R2:W1:Y:S02]  /*b050*/  SYNCS.PHASECHK.TRANS64.TRYWAIT P0, [R3+URZ+0x100], R2 ;  /* 0x00010002030075a7 */ /* 0x00446400080011ff */
[----:B-1----:R-:W-:Y:S05]  /*b060*/  @!P0 NANOSLEEP.SYNCS 0x989680 ;  /* 0x009896800000895d */ /* 0x002fea0003900000 */
[----:B------:R-:W1:Y:S02]  /*b070*/  @!P0 SYNCS.PHASECHK.TRANS64 P0, [R3+URZ+0x100], R2 ;  /* 0x00010002030085a7 */ /* 0x000e6400080010ff */
[----:B-1----:R-:W-:Y:S05]  /*b080*/  @!P0 BRA `(.L_x_19) ;  /* 0xfffffffc00f08947 */ /* 0x002fea000383ffff */
[----:B------:R-:W-:Y:S05]  /*b090*/  BRA `(.L_x_128) ;  /* 0xffffff6400507947 */ /* 0x000fea000383ffff */
.L_x_22:
[----:B-1----:R-:W-:-:S07]  /*b0a0*/  MOV R2, UR33 ;  /* 0x0000002100027c02 */ /* 0x002fce0008000f00 */
.L_x_129:
[----:B-1----:R1:W2:Y:S02]  /*b0b0*/  SYNCS.PHASECHK.TRANS64.TRYWAIT P0, [R2+URZ+0x30], R5 ;  /* 0x00003005020075a7 */ /* 0x0022a400080011ff */
[----:B--2---:R-:W-:Y:S05]  /*b0c0*/  @!P0 NANOSLEEP.SYNCS 0x989680 ;  /* 0x009896800000895d */ /* 0x004fea0003900000 */
[----:B------:R-:W2:Y:S02]  /*b0d0*/  @!P0 SYNCS.PHASECHK.TRANS64 P0, [R2+URZ+0x30], R5 ;  /* 0x00003005020085a7 */ /* 0x000ea400080010ff */
[----:B--2---:R-:W-:Y:S05]  /*b0e0*/  @!P0 BRA `(.L_x_129) ;  /* 0xfffffffc00f08947 */ /* 0x004fea000383ffff */
[----:B------:R-:W-:Y:S05]  /*b0f0*/  BRA `(.L_x_21) ;  /* 0xffffff6400a07947 */ /* 0x000fea000383ffff */
.L_x_28:
[----:B-1----:R-:W-:-:S07]  /*b100*/  MOV R2, UR17 ;  /* 0x0000001100027c02 */ /* 0x002fce0008000f00 */
.L_x_130:
[----:B-1----:R1:W2:Y:S02]  /*b110*/  SYNCS.PHASECHK.TRANS64.TRYWAIT P0, [R2+URZ+0x30], R5 ;  /* 0x00003005020075a7 */ /* 0x0022a400080011ff */
[----:B--2---:R-:W-:Y:S05]  /*b120*/  @!P0 NANOSLEEP.SYNCS 0x989680 ;  /* 0x009896800000895d */ /* 0x004fea0003900000 */
[----:B------:R-:W2:Y:S02]  /*b130*/  @!P0 SYNCS.PHASECHK.TRANS64 P0, [R2+URZ+0x30], R5 ;  /* 0x00003005020085a7 */ /* 0x000ea400080010ff */
[----:B--2---:R-:W-:Y:S05]  /*b140*/  @!P0 BRA `(.L_x_130) ;  /* 0xfffffffc00f08947 */ /* 0x004fea000383ffff */
[----:B------:R-:W-:Y:S05]  /*b150*/  BRA `(.L_x_27) ;  /* 0xffffff6800487947 */ /* 0x000fea000383ffff */
.L_x_32:
[----:B-1----:R1:W2:Y:S02]  /*b160*/  SYNCS.PHASECHK.TRANS64.TRYWAIT P0, [R2+URZ+0xb0], R3 ;  /* 0x0000b003020075a7 */ /* 0x0022a400080011ff */
[----:B--2---:R-:W-:Y:S05]  /*b170*/  @!P0 NANOSLEEP.SYNCS 0x989680 ;  /* 0x009896800000895d */ /* 0x004fea0003900000 */
[----:B------:R-:W2:Y:S02]  /*b180*/  @!P0 SYNCS.PHASECHK.TRANS64 P0, [R2+URZ+0xb0], R3 ;  /* 0x0000b003020085a7 */ /* 0x000ea400080010ff */
[----:B--2---:R-:W-:Y:S05]  /*b190*/  @!P0 BRA `(.L_x_32) ;  /* 0xfffffffc00f08947 */ /* 0x004fea000383ffff */
[----:B------:R-:W-:Y:S05]  /*b1a0*/  BRA `(.L_x_131) ;  /* 0xffffff6800d87947 */ /* 0x000fea000383ffff */
.L_x_36:
[----:B----4-:R-:W-:-:S07]  /*b1b0*/  MOV R0, UR5 ;  /* 0x0000000500007c02 */ /* 0x010fce0008000f00 */
.L_x_132:
[----:B-1----:R1:W2:Y:S02]  /*b1c0*/  SYNCS.PHASECHK.TRANS64.TRYWAIT P0, [R0+URZ], R3 ;  /* 0x00000003000075a7 */ /* 0x0022a400080011ff */
[----:B--2---:R-:W-:Y:S05]  /*b1d0*/  @!P0 NANOSLEEP.SYNCS 0x989680 ;  /* 0x009896800000895d */ /* 0x004fea0003900000 */
[----:B------:R-:W2:Y:S02]  /*b1e0*/  @!P0 SYNCS.PHASECHK.TRANS64 P0, [R0+URZ], R3 ;  /* 0x00000003000085a7 */ /* 0x000ea400080010ff */
[----:B--2---:R-:W-:Y:S05]  /*b1f0*/  @!P0 BRA `(.L_x_132) ;  /* 0xfffffffc00f08947 */ /* 0x004fea000383ffff */
[----:B------:R-:W-:Y:S05]  /*b200*/  BRA `(.L_x_133) ;  /* 0xffffff7000487947 */ /* 0x000fea000383ffff */
.L_x_37:
[----:B----4-:R-:W-:-:S07]  /*b210*/  MOV R0, UR5 ;  /* 0x0000000500007c02 */ /* 0x010fce0008000f00 */
.L_x_134:
[----:B-1----:R1:W2:Y:S02]  /*b220*/  SYNCS.PHASECHK.TRANS64.TRYWAIT P0, [R0+URZ], R3 ;  /* 0x00000003000075a7 */ /* 0x0022a400080011ff */
[----:B--2---:R-:W-:Y:S05]  /*b230*/  @!P0 NANOSLEEP.SYNCS 0x989680 ;  /* 0x009896800000895d */ /* 0x004fea0003900000 */
[----:B------:R-:W2:Y:S02]  /*b240*/  @!P0 SYNCS.PHASECHK.TRANS64 P0, [R0+URZ], R3 ;  /* 0x00000003000085a7 */ /* 0x000ea400080010ff */
[----:B--2---:R-:W-:Y:S05]  /*b250*/  @!P0 BRA `(.L_x_134) ;  /* 0xfffffffc00f08947 */ /* 0x004fea000383ffff */
[----:B------:R-:W-:Y:S05]  /*b260*/  BRA `(.L_x_135) ;  /* 0xffffff7000547947 */ /* 0x000fea000383ffff */
.L_x_38:
[----:B----4-:R-:W-:-:S07]  /*b270*/  MOV R0, UR5 ;  /* 0x0000000500007c02 */ /* 0x010fce0008000f00 */
.L_x_136:
[----:B-1----:R1:W2:Y:S02]  /*b280*/  SYNCS.PHASECHK.TRANS64.TRYWAIT P0, [R0+URZ], R3 ;  /* 0x00000003000075a7 */ /* 0x0022a400080011ff */
[----:B--2---:R-:W-:Y:S05]  /*b290*/  @!P0 NANOSLEEP.SYNCS 0x989680 ;  /* 0x009896800000895d */ /* 0x004fea0003900000 */
[----:B------:R-:W2:Y:S02]  /*b2a0*/  @!P0 SYNCS.PHASECHK.TRANS64 P0, [R0+URZ], R3 ;  /* 0x00000003000085a7 */ /* 0x000ea400080010ff */
[----:B--2---:R-:W-:Y:S05]  /*b2b0*/  @!P0 BRA `(.L_x_136) ;  /* 0xfffffffc00f08947 */ /* 0x004fea000383ffff */
[----:B------:R-:W-:Y:S05]  /*b2c0*/  BRA `(.L_x_137) ;  /* 0xffffff7000607947 */ /* 0x000fea000383ffff */
.L_x_39:
[----:B----4-:R-:W-:-:S07]  /*b2d0*/  MOV R0, UR5 ;  /* 0x0000000500007c02 */ /* 0x010fce0008000f00 */
.L_x_138:
[----:B-1----:R1:W2:Y:S02]  /*b2e0*/  SYNCS.PHASECHK.TRANS64.TRYWAIT P0, [R0+URZ], R3 ;  /* 0x00000003000075a7 */ /* 0x0022a400080011ff */
[----:B--2---:R-:W-:Y:S05]  /*b2f0*/  @!P0 NANOSLEEP.SYNCS 0x989680 ;  /* 0x009896800000895d */ /* 0x004fea0003900000 */
[----:B------:R-:W2:Y:S02]  /*b300*/  @!P0 SYNCS.PHASECHK.TRANS64 P0, [R0+URZ], R3 ;  /* 0x00000003000085a7 */ /* 0x000ea400080010ff */
[----:B--2---:R-:W-:Y:S05]  /*b310*/  @!P0 BRA `(.L_x_138) ;  /* 0xfffffffc00f08947 */ /* 0x004fea000383ffff */
[----:B------:R-:W-:Y:S05]  /*b320*/  BRA `(.L_x_139) ;  /* 0xffffff70006c7947 */ /* 0x000fea000383ffff */
.L_x_40:
[----:B----4-:R-:W-:-:S07]  /*b330*/  MOV R0, UR5 ;  /* 0x0000000500007c02 */ /* 0x010fce0008000f00 */
.L_x_140:
[----:B-1----:R1:W2:Y:S02]  /*b340*/  SYNCS.PHASECHK.TRANS64.TRYWAIT P0, [R0+URZ], R3 ;  /* 0x00000003000075a7 */ /* 0x0022a400080011ff */
[----:B--2---:R-:W-:Y:S05]  /*b350*/  @!P0 NANOSLEEP.SYNCS 0x989680 ;  /* 0x009896800000895d */ /* 0x004fea0003900000 */
[----:B------:R-:W2:Y:S02]  /*b360*/  @!P0 SYNCS.PHASECHK.TRANS64 P0, [R0+URZ], R3 ;  /* 0x00000003000085a7 */ /* 0x000ea400080010ff */
[----:B--2---:R-:W-:Y:S05]  /*b370*/  @!P0 BRA `(.L_x_140) ;  /* 0xfffffffc00f08947 */ /* 0x004fea000383ffff */
[----:B------:R-:W-:Y:S05]  /*b380*/  BRA `(.L_x_141) ;  /* 0xffffff7000787947 */ /* 0x000fea000383ffff */
.L_x_43:
[----:B-1----:R1:W2:Y:S02]  /*b390*/  SYNCS.PHASECHK.TRANS64.TRYWAIT P0, [R0+URZ+0xf0], R5 ;  /* 0x0000f005000075a7 */ /* 0x0022a400080011ff */
[----:B--2---:R-:W-:Y:S05]  /*b3a0*/  @!P0 NANOSLEEP.SYNCS 0x989680 ;  /* 0x009896800000895d */ /* 0x004fea0003900000 */
[----:B------:R-:W2:Y:S02]  /*b3b0*/  @!P0 SYNCS.PHASECHK.TRANS64 P0, [R0+URZ+0xf0], R5 ;  /* 0x0000f005000085a7 */ /* 0x000ea400080010ff */
[----:B--2---:R-:W-:Y:S05]  /*b3c0*/  @!P0 BRA `(.L_x_43) ;  /* 0xfffffffc00f08947 */ /* 0x004fea000383ffff */
[----:B------:R-:W-:Y:S05]  /*b3d0*/  BRA `(.L_x_142) ;  /* 0xffffff7000d47947 */ /* 0x000fea000383ffff */
.L_x_44:
[----:B------:R-:W-:-:S07]  /*b3e0*/  MOV R0, UR5 ;  /* 0x0000000500007c02 */ /* 0x000fce0008000f00 */
.L_x_143:
[----:B-1----:R1:W2:Y:S02]  /*b3f0*/  SYNCS.PHASECHK.TRANS64.TRYWAIT P0, [R0+URZ+0xc0], R5 ;  /* 0x0000c005000075a7 */ /* 0x0022a400080011ff */
[----:B--2---:R-:W-:Y:S05]  /*b400*/  @!P0 NANOSLEEP.SYNCS 0x989680 ;  /* 0x009896800000895d */ /* 0x004fea0003900000 */
[----:B------:R-:W2:Y:S02]  /*b410*/  @!P0 SYNCS.PHASECHK.TRANS64 P0, [R0+URZ+0xc0], R5 ;  /* 0x0000c005000085a7 */ /* 0x000ea400080010ff */
[----:B--2---:R-:W-:Y:S05]  /*b420*/  @!P0 BRA `(.L_x_143) ;  /* 0xfffffffc00f08947 */ /* 0x004fea000383ffff */
[----:B------:R-:W-:Y:S05]  /*b430*/  BRA `(.L_x_144) ;  /* 0xffffff7000e47947 */ /* 0x000fea000383ffff */
.L_x_45:
[----:B-1----:R1:W2:Y:S02]  /*b440*/  SYNCS.PHASECHK.TRANS64.TRYWAIT P1, [R0+URZ+0xb0], R5 ;  /* 0x0000b005000075a7 */ /* 0x0022a400080211ff */
[----:B--2---:R-:W-:Y:S05]  /*b450*/  @!P1 NANOSLEEP.SYNCS 0x989680 ;  /* 0x009896800000995d */ /* 0x004fea0003900000 */
[----:B------:R-:W2:Y:S02]  /*b460*/  @!P1 SYNCS.PHASECHK.TRANS64 P1, [R0+URZ+0xb0], R5 ;  /* 0x0000b005000095a7 */ /* 0x000ea400080210ff */
[----:B--2---:R-:W-:Y:S05]  /*b470*/  @!P1 BRA `(.L_x_45) ;  /* 0xfffffffc00f09947 */ /* 0x004fea000383ffff */
[----:B------:R-:W-:Y:S05]  /*b480*/  BRA `(.L_x_145) ;  /* 0xffffff7400147947 */ /* 0x000fea000383ffff */
.L_x_48:
[----:B------:R-:W-:-:S07]  /*b490*/  MOV R0, UR5 ;  /* 0x0000000500007c02 */ /* 0x000fce0008000f00 */
.L_x_146:
[----:B-1----:R1:W2:Y:S02]  /*b4a0*/  SYNCS.PHASECHK.TRANS64.TRYWAIT P0, [R0+URZ+0xc0], R3 ;  /* 0x0000c003000075a7 */ /* 0x0022a400080011ff */
[----:B--2---:R-:W-:Y:S05]  /*b4b0*/  @!P0 NANOSLEEP.SYNCS 0x989680 ;  /* 0x009896800000895d */ /* 0x004fea0003900000 */
[----:B------:R-:W2:Y:S02]  /*b4c0*/  @!P0 SYNCS.PHASECHK.TRANS64 P0, [R0+URZ+0xc0], R3 ;  /* 0x0000c003000085a7 */ /* 0x000ea400080010ff */
[----:B--2---:R-:W-:Y:S05]  /*b4d0*/  @!P0 BRA `(.L_x_146) ;  /* 0xfffffffc00f08947 */ /* 0x004fea000383ffff */
[----:B------:R-:W-:Y:S05]  /*b4e0*/  BRA `(.L_x_47) ;  /* 0xffffff7400687947 */ /* 0x000fea000383ffff */
.L_x_55:
[----:B-1----:R1:W2:Y:S02]  /*b4f0*/  SYNCS.PHASECHK.TRANS64.TRYWAIT P1, [R0+URZ+0xb0], R5 ;  /* 0x0000b005000075a7 */ /* 0x0022a400080211ff */
[----:B--2---:R-:W-:Y:S05]  /*b500*/  @!P1 NANOSLEEP.SYNCS 0x989680 ;  /* 0x009896800000995d */ /* 0x004fea0003900000 */
[----:B------:R-:W2:Y:S02]  /*b510*/  @!P1 SYNCS.PHASECHK.TRANS64 P1, [R0+URZ+0xb0], R5 ;  /* 0x0000b005000095a7 */ /* 0x000ea400080210ff */
[----:B--2---:R-:W-:Y:S05]  /*b520*/  @!P1 BRA `(.L_x_55) ;  /* 0xfffffffc00f09947 */ /* 0x004fea000383ffff */
[----:B------:R-:W-:Y:S05]  /*b530*/  BRA `(.L_x_147) ;  /* 0xffffff7800c87947 */ /* 0x000fea000383ffff */
.L_x_56:
[----:B------:R-:W-:-:S07]  /*b540*/  MOV R3, UR8 ;  /* 0x0000000800037c02 */ /* 0x000fce0008000f00 */
.L_x_148:
[----:B-1----:R1:W2:Y:S02]  /*b550*/  SYNCS.PHASECHK.TRANS64.TRYWAIT P0, [R3+URZ+0xe0], R0 ;  /* 0x0000e000030075a7 */ /* 0x0022a400080011ff */
[----:B--2---:R-:W-:Y:S05]  /*b560*/  @!P0 NANOSLEEP.SYNCS 0x989680 ;  /* 0x009896800000895d */ /* 0x004fea0003900000 */
[----:B------:R-:W2:Y:S02]  /*b570*/  @!P0 SYNCS.PHASECHK.TRANS64 P0, [R3+URZ+0xe0], R0 ;  /* 0x0000e000030085a7 */ /* 0x000ea400080010ff */
[----:B--2---:R-:W-:Y:S05]  /*b580*/  @!P0 BRA `(.L_x_148) ;  /* 0xfffffffc00f08947 */ /* 0x004fea000383ffff */
[----:B------:R-:W-:Y:S05]  /*b590*/  BRA `(.L_x_149) ;  /* 0xffffff7c00007947 */ /* 0x000fea000383ffff */
.L_x_59:
[----:B------:R-:W-:Y:S07]  /*b5a0*/  MOV R0, UR7 ;  /* 0x0000000700007c02 */ /* 0x000fee0008000f00 */
.L_x_150:
[----:B-1----:R1:W2:Y:S02]  /*b5b0*/  SYNCS.PHASECHK.TRANS64.TRYWAIT P0, [R0+URZ], R3 ;  /* 0x00000003000075a7 */ /* 0x0022a400080011ff */
[----:B--2---:R-:W-:Y:S05]  /*b5c0*/  @!P0 NANOSLEEP.SYNCS 0x989680 ;  /* 0x009896800000895d */ /* 0x004fea0003900000 */
[----:B------:R-:W2:Y:S02]  /*b5d0*/  @!P0 SYNCS.PHASECHK.TRANS64 P0, [R0+URZ], R3 ;  /* 0x00000003000085a7 */ /* 0x000ea400080010ff */
[----:B--2---:R-:W-:Y:S05]  /*b5e0*/  @!P0 BRA `(.L_x_150) ;  /* 0xfffffffc00f08947 */ /* 0x004fea000383ffff */
[----:B------:R-:W-:Y:S05]  /*b5f0*/  BRA `(.L_x_58) ;  /* 0xffffff7c001c7947 */ /* 0x000fea000383ffff */
.L_x_62:
[----:B------:R-:W-:-:S07]  /*b600*/  MOV R0, UR5 ;  /* 0x0000000500007c02 */ /* 0x000fce0008000f00 */
.L_x_151:
[----:B--2---:R2:W3:Y:S02]  /*b610*/  SYNCS.PHASECHK.TRANS64.TRYWAIT P0, [R0+URZ], R3 ;  /* 0x00000003000075a7 */ /* 0x0044e400080011ff */
[----:B---3--:R-:W-:Y:S05]  /*b620*/  @!P0 NANOSLEEP.SYNCS 0x989680 ;  /* 0x009896800000895d */ /* 0x008fea0003900000 */
[----:B------:R-:W3:Y:S02]  /*b630*/  @!P0 SYNCS.PHASECHK.TRANS64 P0, [R0+URZ], R3 ;  /* 0x00000003000085a7 */ /* 0x000ee400080010ff */
[----:B---3--:R-:W-:Y:S05]  /*b640*/  @!P0 BRA `(.L_x_151) ;  /* 0xfffffffc00f08947 */ /* 0x008fea000383ffff */
[----:B------:R-:W-:Y:S05]  /*b650*/  BRA `(.L_x_152) ;  /* 0xffffff7c00d07947 */ /* 0x000fea000383ffff */
.L_x_63:
[----:B------:R-:W-:-:S07]  /*b660*/  MOV R0, UR7 ;  /* 0x0000000700007c02 */ /* 0x000fce0008000f00 */
.L_x_153:
[----:B--2---:R2:W3:Y:S02]  /*b670*/  SYNCS.PHASECHK.TRANS64.TRYWAIT P0, [R0+URZ], R3 ;  /* 0x00000003000075a7 */ /* 0x0044e400080011ff */
[----:B---3--:R-:W-:Y:S05]  /*b680*/  @!P0 NANOSLEEP.SYNCS 0x989680 ;  /* 0x009896800000895d */ /* 0x008fea0003900000 */
[----:B------:R-:W3:Y:S02]  /*b690*/  @!P0 SYNCS.PHASECHK.TRANS64 P0, [R0+URZ], R3 ;  /* 0x00000003000085a7 */ /* 0x000ee400080010ff */
[----:B---3--:R-:W-:Y:S05]  /*b6a0*/  @!P0 BRA `(.L_x_153) ;  /* 0xfffffffc00f08947 */ /* 0x008fea000383ffff */
[----:B------:R-:W-:Y:S05]  /*b6b0*/  BRA `(.L_x_154) ;  /* 0xffffff7c00dc7947 */ /* 0x000fea000383ffff */
.L_x_68:
[----:B--2---:R2:W3:Y:S02]  /*b6c0*/  SYNCS.PHASECHK.TRANS64.TRYWAIT P0, [R0+URZ+0xb0], R3 ;  /* 0x0000b003000075a7 */ /* 0x0044e400080011ff */
[----:B---3--:R-:W-:Y:S05]  /*b6d0*/  @!P0 NANOSLEEP.SYNCS 0x989680 ;  /* 0x009896800000895d */ /* 0x008fea0003900000 */
[----:B------:R-:W3:Y:S02]  /*b6e0*/  @!P0 SYNCS.PHASECHK.TRANS64 P0, [R0+URZ+0xb0], R3 ;  /* 0x0000b003000085a7 */ /* 0x000ee400080010ff */
[----:B---3--:R-:W-:Y:S05]  /*b6f0*/  @!P0 BRA `(.L_x_68) ;  /* 0xfffffffc00f08947 */ /* 0x008fea000383ffff */
[----:B------:R-:W-:Y:S05]  /*b700*/  BRA `(.L_x_155) ;  /* 0xffffff8000e87947 */ /* 0x000fea000383ffff */
.L_x_71:
[----:B------:R-:W-:Y:S07]  /*b710*/  MOV R0, UR7 ;  /* 0x0000000700007c02 */ /* 0x000fee0008000f00 */
.L_x_156:
[----:B--2---:R2:W3:Y:S02]  /*b720*/  SYNCS.PHASECHK.TRANS64.TRYWAIT P0, [R0+URZ+0xa8], R3 ;  /* 0x0000a803000075a7 */ /* 0x0044e400080011ff */
[----:B---3--:R-:W-:Y:S05]  /*b730*/  @!P0 NANOSLEEP.SYNCS 0x989680 ;  /* 0x009896800000895d */ /* 0x008fea0003900000 */
[----:B------:R-:W3:Y:S02]  /*b740*/  @!P0 SYNCS.PHASECHK.TRANS64 P0, [R0+URZ+0xa8], R3 ;  /* 0x0000a803000085a7 */ /* 0x000ee400080010ff */
[----:B---3--:R-:W-:Y:S05]  /*b750*/  @!P0 BRA `(.L_x_156) ;  /* 0xfffffffc00f08947 */ /* 0x008fea000383ffff */
[----:B------:R-:W-:Y:S05]  /*b760*/  BRA `(.L_x_70) ;  /* 0xffffff8400c87947 */ /* 0x000fea000383ffff */
.L_x_74:
[----:B------:R-:W-:Y:S07]  /*b770*/  MOV R3, UR7 ;  /* 0x0000000700037c02 */ /* 0x000fee0008000f00 */
.L_x_157:
[----:B-1----:R1:W2:Y:S02]  /*b780*/  SYNCS.PHASECHK.TRANS64.TRYWAIT P0, [R3+URZ+0x80], R12 ;  /* 0x0000800c030075a7 */ /* 0x0022a400080011ff */
[----:B--2---:R-:W-:Y:S05]  /*b790*/  @!P0 NANOSLEEP.SYNCS 0x989680 ;  /* 0x009896800000895d */ /* 0x004fea0003900000 */
[----:B------:R-:W2:Y:S02]  /*b7a0*/  @!P0 SYNCS.PHASECHK.TRANS64 P0, [R3+URZ+0x80], R12 ;  /* 0x0000800c030085a7 */ /* 0x000ea400080010ff */
[----:B--2---:R-:W-:Y:S05]  /*b7b0*/  @!P0 BRA `(.L_x_157) ;  /* 0xfffffffc00f08947 */ /* 0x004fea000383ffff */
[----:B------:R-:W-:Y:S05]  /*b7c0*/  BRA `(.L_x_158) ;  /* 0xffffff8800407947 */ /* 0x000fea000383ffff */
.L_x_75:
[----:B-1----:R-:W-:Y:S07]  /*b7d0*/  MOV R3, UR7 ;  /* 0x0000000700037c02 */ /* 0x002fee0008000f00 */
.L_x_159:
[----:B-1----:R1:W2:Y:S02]  /*b7e0*/  SYNCS.PHASECHK.TRANS64.TRYWAIT P0, [R3+URZ+0x88], R12 ;  /* 0x0000880c030075a7 */ /* 0x0022a400080011ff */
[----:B--2---:R-:W-:Y:S05]  /*b7f0*/  @!P0 NANOSLEEP.SYNCS 0x989680 ;  /* 0x009896800000895d */ /* 0x004fea0003900000 */
[----:B------:R-:W2:Y:S02]  /*b800*/  @!P0 SYNCS.PHASECHK.TRANS64 P0, [R3+URZ+0x88], R12 ;  /* 0x0000880c030085a7 */ /* 0x000ea400080010ff */
[----:B--2---:R-:W-:Y:S05]  /*b810*/  @!P0 BRA `(.L_x_159) ;  /* 0xfffffffc00f08947 */ /* 0x004fea000383ffff */
[----:B------:R-:W-:Y:S05]  /*b820*/  BRA `(.L_x_160) ;  /* 0xffffff88007c7947 */ /* 0x000fea000383ffff */
.L_x_76:
[----:B-1----:R-:W-:Y:S07]  /*b830*/  MOV R3, UR7 ;  /* 0x0000000700037c02 */ /* 0x002fee0008000f00 */
.L_x_161:
[----:B-1----:R1:W2:Y:S02]  /*b840*/  SYNCS.PHASECHK.TRANS64.TRYWAIT P0, [R3+URZ+0x90], R12 ;  /* 0x0000900c030075a7 */ /* 0x0022a400080011ff */
[----:B--2---:R-:W-:Y:S05]  /*b850*/  @!P0 NANOSLEEP.SYNCS 0x989680 ;  /* 0x009896800000895d */ /* 0x004fea0003900000 */
[----:B------:R-:W2:Y:S02]  /*b860*/  @!P0 SYNCS.PHASECHK.TRANS64 P0, [R3+URZ+0x90], R12 ;  /* 0x0000900c030085a7 */ /* 0x000ea400080010ff */
[----:B--2---:R-:W-:Y:S05]  /*b870*/  @!P0 BRA `(.L_x_161) ;  /* 0xfffffffc00f08947 */ /* 0x004fea000383ffff */
[----:B------:R-:W-:Y:S05]  /*b880*/  BRA `(.L_x_162) ;  /* 0xffffff8800c47947 */ /* 0x000fea000383ffff */
.L_x_77:
[----:B------:R-:W-:Y:S07]  /*b890*/  MOV R3, UR7 ;  /* 0x0000000700037c02 */ /* 0x000fee0008000f00 */
.L_x_163:
[----:B-1----:R1:W2:Y:S02]  /*b8a0*/  SYNCS.PHASECHK.TRANS64.TRYWAIT P0, [R3+URZ+0x98], R12 ;  /* 0x0000980c030075a7 */ /* 0x0022a400080011ff */
[----:B--2---:R-:W-:Y:S05]  /*b8b0*/  @!P0 NANOSLEEP.SYNCS 0x989680 ;  /* 0x009896800000895d */ /* 0x004fea0003900000 */
[----:B------:R-:W2:Y:S02]  /*b8c0*/  @!P0 SYNCS.PHASECHK.TRANS64 P0, [R3+URZ+0x98], R12 ;  /* 0x0000980c030085a7 */ /* 0x000ea400080010ff */
[----:B--2---:R-:W-:Y:S05]  /*b8d0*/  @!P0 BRA `(.L_x_163) ;  /* 0xfffffffc00f08947 */ /* 0x004fea000383ffff */
[----:B------:R-:W-:Y:S05]  /*b8e0*/  BRA `(.L_x_164) ;  /* 0xffffff8c004c7947 */ /* 0x000fea000383ffff */
.L_x_79:
[----:B------:R-:W-:-:S07]  /*b8f0*/  MOV R0, UR7 ;  /* 0x0000000700007c02 */ /* 0x000fce0008000f00 */
.L_x_165:
[----:B-1----:R1:W3:Y:S02]  /*b900*/  SYNCS.PHASECHK.TRANS64.TRYWAIT P0, [R0+URZ+0x80], R3 ;  /* 0x00008003000075a7 */ /* 0x0022e400080011ff */
[----:B---3--:R-:W-:Y:S05]  /*b910*/  @!P0 NANOSLEEP.SYNCS 0x989680 ;  /* 0x009896800000895d */ /* 0x008fea0003900000 */
[----:B------:R-:W3:Y:S02]  /*b920*/  @!P0 SYNCS.PHASECHK.TRANS64 P0, [R0+URZ+0x80], R3 ;  /* 0x00008003000085a7 */ /* 0x000ee400080010ff */
[----:B---3--:R-:W-:Y:S05]  /*b930*/  @!P0 BRA `(.L_x_165) ;  /* 0xfffffffc00f08947 */ /* 0x008fea000383ffff */
[----:B------:R-:W-:Y:S05]  /*b940*/  BRA `(.L_x_166) ;  /* 0xffffff8c00bc7947 */ /* 0x000fea000383ffff */
.L_x_80:
[----:B-1----:R-:W-:-:S07]  /*b950*/  MOV R0, UR7 ;  /* 0x0000000700007c02 */ /* 0x002fce0008000f00 */
.L_x_167:
[----:B-1----:R1:W3:Y:S02]  /*b960*/  SYNCS.PHASECHK.TRANS64.TRYWAIT P0, [R0+URZ+0x88], R3 ;  /* 0x00008803000075a7 */ /* 0x0022e400080011ff */
[----:B---3--:R-:W-:Y:S05]  /*b970*/  @!P0 NANOSLEEP.SYNCS 0x989680 ;  /* 0x009896800000895d */ /* 0x008fea0003900000 */
[----:B------:R-:W3:Y:S02]  /*b980*/  @!P0 SYNCS.PHASECHK.TRANS64 P0, [R0+URZ+0x88], R3 ;  /* 0x00008803000085a7 */ /* 0x000ee400080010ff */
[----:B---3--:R-:W-:Y:S05]  /*b990*/  @!P0 BRA `(.L_x_167) ;  /* 0xfffffffc00f08947 */ /* 0x008fea000383ffff */
[----:B------:R-:W-:Y:S05]  /*b9a0*/  BRA `(.L_x_168) ;  /* 0xffffff8c00ac7947 */ /* 0x000fea000383ffff */
.L_x_81:
[----:B-1----:R-:W-:-:S07]  /*b9b0*/  MOV R0, UR7 ;  /* 0x0000000700007c02 */ /* 0x002fce0008000f00 */
.L_x_169:
[----:B-1----:R1:W3:Y:S02]  /*b9c0*/  SYNCS.PHASECHK.TRANS64.TRYWAIT P0, [R0+URZ+0x90], R3 ;  /* 0x00009003000075a7 */ /* 0x0022e400080011ff */
[----:B---3--:R-:W-:Y:S05]  /*b9d0*/  @!P0 NANOSLEEP.SYNCS 0x989680 ;  /* 0x009896800000895d */ /* 0x008fea0003900000 */
[----:B------:R-:W3:Y:S02]  /*b9e0*/  @!P0 SYNCS.PHASECHK.TRANS64 P0, [R0+URZ+0x90], R3 ;  /* 0x00009003000085a7 */ /* 0x000ee400080010ff */
[----:B---3--:R-:W-:Y:S05]  /*b9f0*/  @!P0 BRA `(.L_x_169) ;  /* 0xfffffffc00f08947 */ /* 0x008fea000383ffff */
[----:B------:R-:W-:Y:S05]  /*ba00*/  BRA `(.L_x_170) ;  /* 0xffffff8c009c7947 */ /* 0x000fea000383ffff */
.L_x_83:
[----:B--2---:R2:W4:Y:S02]  /*ba10*/  SYNCS.PHASECHK.TRANS64.TRYWAIT P0, [R0+URZ+0xb0], R3 ;  /* 0x0000b003000075a7 */ /* 0x00452400080011ff */
[----:B----4-:R-:W-:Y:S05]  /*ba20*/  @!P0 NANOSLEEP.SYNCS 0x989680 ;  /* 0x009896800000895d */ /* 0x010fea0003900000 */
[----:B------:R-:W4:Y:S02]  /*ba30*/  @!P0 SYNCS.PHASECHK.TRANS64 P0, [R0+URZ+0xb0], R3 ;  /* 0x0000b003000085a7 */ /* 0x000f2400080010ff */
[----:B----4-:R-:W-:Y:S05]  /*ba40*/  @!P0 BRA `(.L_x_83) ;  /* 0xfffffffc00f08947 */ /* 0x010fea000383ffff */
[----:B------:R-:W-:Y:S05]  /*ba50*/  BRA `(.L_x_171) ;  /* 0xffffff9000647947 */ /* 0x000fea000383ffff */
.L_x_94:
[----:B-1----:R1:W3:Y:S02]  /*ba60*/  SYNCS.PHASECHK.TRANS64.TRYWAIT P1, [R3+URZ+0x60], R0 ;  /* 0x00006000030075a7 */ /* 0x0022e400080211ff */
[----:B---3--:R-:W-:Y:S05]  /*ba70*/  @!P1 NANOSLEEP.SYNCS 0x989680 ;  /* 0x009896800000995d */ /* 0x008fea0003900000 */
[----:B------:R-:W3:Y:S02]  /*ba80*/  @!P1 SYNCS.PHASECHK.TRANS64 P1, [R3+URZ+0x60], R0 ;  /* 0x00006000030095a7 */ /* 0x000ee400080210ff */
[----:B---3--:R-:W-:Y:S05]  /*ba90*/  @!P1 BRA `(.L_x_94) ;  /* 0xfffffffc00f09947 */ /* 0x008fea000383ffff */
[----:B------:R-:W-:Y:S05]  /*baa0*/  BRA `(.L_x_93) ;  /* 0xffffff9c00887947 */ /* 0x000fea000383ffff */
.L_x_96:
[----:B-1----:R1:W4:Y:S02]  /*bab0*/  SYNCS.PHASECHK.TRANS64.TRYWAIT P0, [R193+URZ+0xd0], R2 ;  /* 0x0000d002c10075a7 */ /* 0x00232400080011ff */
[----:B----4-:R-:W-:Y:S05]  /*bac0*/  @!P0 NANOSLEEP.SYNCS 0x989680 ;  /* 0x009896800000895d */ /* 0x010fea0003900000 */
[----:B------:R-:W4:Y:S02]  /*bad0*/  @!P0 SYNCS.PHASECHK.TRANS64 P0, [R193+URZ+0xd0], R2 ;  /* 0x0000d002c10085a7 */ /* 0x000f2400080010ff */
[----:B----4-:R-:W-:Y:S05]  /*bae0*/  @!P0 BRA `(.L_x_96) ;  /* 0xfffffffc00f08947 */ /* 0x010fea000383ffff */
[----:B------:R-:W-:Y:S05]  /*baf0*/  BRA `(.L_x_95) ;  /* 0xffffff9c00e47947 */ /* 0x000fea000383ffff */
.L_x_105:
[----:B--2---:R2:W3:Y:S02]  /*bb00*/  SYNCS.PHASECHK.TRANS64.TRYWAIT P0, [R204+URZ+0x60], R3 ;  /* 0x00006003cc0075a7 */ /* 0x0044e400080011ff */
[----:B---3--:R-:W-:Y:S05]  /*bb10*/  @!P0 NANOSLEEP.SYNCS 0x989680 ;  /* 0x009896800000895d */ /* 0x008fea0003900000 */
[----:B------:R-:W3:Y:S02]  /*bb20*/  @!P0 SYNCS.PHASECHK.TRANS64 P0, [R204+URZ+0x60], R3 ;  /* 0x00006003cc0085a7 */ /* 0x000ee400080010ff */
[----:B---3--:R-:W-:Y:S05]  /*bb30*/  @!P0 BRA `(.L_x_105) ;  /* 0xfffffffc00f08947 */ /* 0x008fea000383ffff */
[----:B------:R-:W-:Y:S05]  /*bb40*/  BRA `(.L_x_104) ;  /* 0xffffffb000f07947 */ /* 0x000fea000383ffff */
.L_x_114:
[----:B--2---:R2:W3:Y:S02]  /*bb50*/  SYNCS.PHASECHK.TRANS64.TRYWAIT P0, [R0+URZ+0x60], R5 ;  /* 0x00006005000075a7 */ /* 0x0044e400080011ff */
[----:B---3--:R-:W-:Y:S05]  /*bb60*/  @!P0 NANOSLEEP.SYNCS 0x989680 ;  /* 0x009896800000895d */ /* 0x008fea0003900000 */
[----:B------:R-:W3:Y:S02]  /*bb70*/  @!P0 SYNCS.PHASECHK.TRANS64 P0, [R0+URZ+0x60], R5 ;  /* 0x00006005000085a7 */ /* 0x000ee400080010ff */
[----:B---3--:R-:W-:Y:S05]  /*bb80*/  @!P0 BRA `(.L_x_114) ;  /* 0xfffffffc00f08947 */ /* 0x008fea000383ffff */
[----:B------:R-:W-:Y:S05]  /*bb90*/  BRA `(.L_x_113) ;  /* 0xffffffc800487947 */ /* 0x000fea000383ffff */
.L_x_123:
[----:B--2---:R2:W3:Y:S02]  /*bba0*/  SYNCS.PHASECHK.TRANS64.TRYWAIT P0, [R0+URZ+0x60], R3 ;  /* 0x00006003000075a7 */ /* 0x0044e400080011ff */
[----:B---3--:R-:W-:Y:S05]  /*bbb0*/  @!P0 NANOSLEEP.SYNCS 0x989680 ;  /* 0x009896800000895d */ /* 0x008fea0003900000 */
[----:B------:R-:W3:Y:S02]  /*bbc0*/  @!P0 SYNCS.PHASECHK.TRANS64 P0, [R0+URZ+0x60], R3 ;  /* 0x00006003000085a7 */ /* 0x000ee400080010ff */
[----:B---3--:R-:W-:Y:S05]  /*bbd0*/  @!P0 BRA `(.L_x_123) ;  /* 0xfffffffc00f08947 */ /* 0x008fea000383ffff */
[----:B------:R-:W-:Y:S05]  /*bbe0*/  BRA `(.L_x_122) ;  /* 0xffffffdc00ac7947 */ /* 0x000fea000383ffff */
        .weak           $__internal_0_$__cuda_sm10x_tcgen05_guardrail_trap_col_being_dealloced_not_returned_by_alloc
        .type           $__internal_0_$__cuda_sm10x_tcgen05_guardrail_trap_col_being_dealloced_not_returned_by_alloc,@function
        .size           $__internal_0_$__cuda_sm10x_tcgen05_guardrail_trap_col_being_dealloced_not_returned_by_alloc,($__internal_1_$__cuda_sm10x_tcgen05_guardrail_trap_phase_invalid_during_alloc - $__internal_0_$__cuda_sm10x_tcgen05_guardrail_trap_col_being_dealloced_not_returned_by_alloc)
$__internal_0_$__cuda_sm10x_tcgen05_guardrail_trap_col_being_dealloced_not_returned_by_alloc:
[----:B------:R-:W-:Y:S05]  /*bbf0*/  BPT.TRAP 0x1 ;  /* 0x000000040000795c */ /* 0x000fea0000300000 */
[----:B------:R-:W-:-:S04]  /*bc00*/  HFMA2 R3, -RZ, RZ, 0, 0 ;  /* 0x00000000ff037431 */ /* 0x000fc800000001ff */
[----:B------:R-:W-:Y:S05]  /*bc10*/  RET.REL.NODEC R2 `(_ZN7cutlass13device_kernelINS_4gemm6kernel13GemmUniversalIN4cute5tupleIJiiiiEEENS1_10collective13CollectiveMmaINS1_35MainloopSm100TmaUmmaWarpSpecializedILi6ELi2ELi2ENS5_IJNS4_1CILi1EEESB_SB_EEEEENS5_IJNSA_ILi128EEENSA_ILi256EEENSA_ILi64EEEEEENS_12float_e5m2_tENS5_IJlSB_lEEESI_SJ_NS4_8TiledMMAINS4_8MMA_AtomIJNS4_10MMA_TraitsINS4_19SM100_MMA_F8F6F4_SSEJSI_SI_fSE_SF_NS4_17integral_constantINS4_4UMMA5MajorELSQ_0EEESR_NSO_INSP_7ScaleInELSS_0EEEST_EEEEEENS4_6LayoutISC_NS5_IJNSA_ILi0EEESX_SX_EEEEENS5_IJNS4_10UnderscoreES10_S10_EEEEENS4_13SM90_TMA_LOADENS4_14ComposedLayoutINS4_7SwizzleILi2ELi4ELi3EEENS4_18smem_ptr_flag_bitsILi8EEENSW_INS5_IJNSA_ILi8EEESG_EEENS5_IJSG_SB_EEEEEEEvNS4_8identityES13_S1D_vS1E_EENS_8epilogue10collective18CollectiveEpilogueINS1G_23Sm100TmaWarpSpecializedILi4ELi2ELi64ELb0ELb0EEEJSH_NS5_IJNSW_ISE_SB_EENSW_ISG_SB_EEEEESI_SJ_SI_SJ_NS1G_6fusion15FusionCallbacksIS1K_NS1O_17LinearCombinationISI_fSI_fLNS_15FloatRoundStyleE2EEESH_S1N_JEEENS4_5SM1004TMEM4LOAD26SM100_TMEM_LOAD_32dp32b64xES13_S1D_NS4_39AutoVectorizingCopyWithAssumedAlignmentILi128EEENS4_14SM90_TMA_STOREES1D_S1Z_S1Z_EEEvvEEEEvNT_6ParamsE) ;  /* 0xffffff4002f87950 */ /* 0x000fea0003c3ffff */
        .weak           $__internal_1_$__cuda_sm10x_tcgen05_guardrail_trap_phase_invalid_during_alloc
        .type           $__internal_1_$__cuda_sm10x_tcgen05_guardrail_trap_phase_invalid_during_alloc,@function
        .size           $__internal_1_$__cuda_sm10x_tcgen05_guardrail_trap_phase_invalid_during_alloc,($__internal_2_$__cuda_sm10x_tcgen05_guardrail_trap_unallocated_columns_being_dealloced - $__internal_1_$__cuda_sm10x_tcgen05_guardrail_trap_phase_invalid_during_alloc)
$__internal_1_$__cuda_sm10x_tcgen05_guardrail_trap_phase_invalid_during_alloc:
[----:B------:R-:W-:Y:S05]  /*bc20*/  BPT.TRAP 0x1 ;  /* 0x000000040000795c */ /* 0x000fea0000300000 */
[----:B------:R-:W-:-:S04]  /*bc30*/  MOV R3, 0x0 ;  /* 0x0000000000037802 */ /* 0x000fc80000000f00 */
[----:B------:R-:W-:Y:S05]  /*bc40*/  RET.REL.NODEC R2 `(_ZN7cutlass13device_kernelINS_4gemm6kernel13GemmUniversalIN4cute5tupleIJiiiiEEENS1_10collective13CollectiveMmaINS1_35MainloopSm100TmaUmmaWarpSpecializedILi6ELi2ELi2ENS5_IJNS4_1CILi1EEESB_SB_EEEEENS5_IJNSA_ILi128EEENSA_ILi256EEENSA_ILi64EEEEEENS_12float_e5m2_tENS5_IJlSB_lEEESI_SJ_NS4_8TiledMMAINS4_8MMA_AtomIJNS4_10MMA_TraitsINS4_19SM100_MMA_F8F6F4_SSEJSI_SI_fSE_SF_NS4_17integral_constantINS4_4UMMA5MajorELSQ_0EEESR_NSO_INSP_7ScaleInELSS_0EEEST_EEEEEENS4_6LayoutISC_NS5_IJNSA_ILi0EEESX_SX_EEEEENS5_IJNS4_10UnderscoreES10_S10_EEEEENS4_13SM90_TMA_LOADENS4_14ComposedLayoutINS4_7SwizzleILi2ELi4ELi3EEENS4_18smem_ptr_flag_bitsILi8EEENSW_INS5_IJNSA_ILi8EEESG_EEENS5_IJSG_SB_EEEEEEEvNS4_8identityES13_S1D_vS1E_EENS_8epilogue10collective18CollectiveEpilogueINS1G_23Sm100TmaWarpSpecializedILi4ELi2ELi64ELb0ELb0EEEJSH_NS5_IJNSW_ISE_SB_EENSW_ISG_SB_EEEEESI_SJ_SI_SJ_NS1G_6fusion15FusionCallbacksIS1K_NS1O_17LinearCombinationISI_fSI_fLNS_15FloatRoundStyleE2EEESH_S1N_JEEENS4_5SM1004TMEM4LOAD26SM100_TMEM_LOAD_32dp32b64xES13_S1D_NS4_39AutoVectorizingCopyWithAssumedAlignmentILi128EEENS4_14SM90_TMA_STOREES1D_S1Z_S1Z_EEEvvEEEEvNT_6ParamsE) ;  /* 0xffffff4002ec7950 */ /* 0x000fea0003c3ffff */
        .weak           $__internal_2_$__cuda_sm10x_tcgen05_guardrail_trap_unallocated_columns_being_dealloced
        .type           $__internal_2_$__cuda_sm10x_tcgen05_guardrail_trap_unallocated_columns_being_dealloced,@function
        .size           $__internal_2_$__cuda_sm10x_tcgen05_guardrail_trap_unallocated_columns_being_dealloced,(.L_x_173 - $__internal_2_$__cuda_sm10x_tcgen05_guardrail_trap_unallocated_columns_being_dealloced)
$__internal_2_$__cuda_sm10x_tcgen05_guardrail_trap_unallocated_columns_being_dealloced:
[----:B------:R-:W-:Y:S05]  /*bc50*/  BPT.TRAP 0x1 ;  /* 0x000000040000795c */ /* 0x000fea0000300000 */
[----:B------:R-:W-:-:S04]  /*bc60*/  HFMA2 R3, -RZ, RZ, 0, 0 ;  /* 0x00000000ff037431 */ /* 0x000fc800000001ff */
[----:B------:R-:W-:Y:S05]  /*bc70*/  RET.REL.NODEC R2 `(_ZN7cutlass13device_kernelINS_4gemm6kernel13GemmUniversalIN4cute5tupleIJiiiiEEENS1_10collective13CollectiveMmaINS1_35MainloopSm100TmaUmmaWarpSpecializedILi6ELi2ELi2ENS5_IJNS4_1CILi1EEESB_SB_EEEEENS5_IJNSA_ILi128EEENSA_ILi256EEENSA_ILi64EEEEEENS_12float_e5m2_tENS5_IJlSB_lEEESI_SJ_NS4_8TiledMMAINS4_8MMA_AtomIJNS4_10MMA_TraitsINS4_19SM100_MMA_F8F6F4_SSEJSI_SI_fSE_SF_NS4_17integral_constantINS4_4UMMA5MajorELSQ_0EEESR_NSO_INSP_7ScaleInELSS_0EEEST_EEEEEENS4_6LayoutISC_NS5_IJNSA_ILi0EEESX_SX_EEEEENS5_IJNS4_10UnderscoreES10_S10_EEEEENS4_13SM90_TMA_LOADENS4_14ComposedLayoutINS4_7SwizzleILi2ELi4ELi3EEENS4_18smem_ptr_flag_bitsILi8EEENSW_INS5_IJNSA_ILi8EEESG_EEENS5_IJSG_SB_EEEEEEEvNS4_8identityES13_S1D_vS1E_EENS_8epilogue10collective18CollectiveEpilogueINS1G_23Sm100TmaWarpSpecializedILi4ELi2ELi64ELb0ELb0EEEJSH_NS5_IJNSW_ISE_SB_EENSW_ISG_SB_EEEEESI_SJ_SI_SJ_NS1G_6fusion15FusionCallbacksIS1K_NS1O_17LinearCombinationISI_fSI_fLNS_15FloatRoundStyleE2EEESH_S1N_JEEENS4_5SM1004TMEM4LOAD26SM100_TMEM_LOAD_32dp32b64xES13_S1D_NS4_39AutoVectorizingCopyWithAssumedAlignmentILi128EEENS4_14SM90_TMA_STOREES1D_S1Z_S1Z_EEEvvEEEEvNT_6ParamsE) ;  /* 0xffffff4002e07950 */ /* 0x000fea0003c3ffff */
.L_x_172:
[----:B------:R-:W-:-:S00]  /*bc80*/  BRA `(.L_x_172) ;  /* 0xfffffffc00fc7947 */ /* 0x000fc0000383ffff */
[----:B------:R-:W-:-:S00]  /*bc90*/  NOP ;  /* 0x0000000000007918 */ /* 0x000fc00000000000 */
        /* <DEDUP_REMOVED lines=14> */
.L_x_173:


//--------------------- .nv.global.init           --------------------------
	.section	.nv.global.init,"aw",@progbits
.nv.global.init:
	.type		$str$27,@object
	.size		$str$27,($str$28 - $str$27)
$str$27:
        /*0000*/ 	.byte	0x28, 0x61, 0x64, 0x64, 0x72, 0x65, 0x73, 0x73, 0x20, 0x26, 0x20, 0x6d, 0x61, 0x73, 0x6b, 0x29
        /*0010*/ 	.byte	0x20, 0x3d, 0x3d, 0x20, 0x30, 0x00
	.type		$str$28,@object
	.size		$str$28,($str$26 - $str$28)
$str$28:
        /*0016*/ 	.byte	0x2f, 0x74, 0x6d, 0x70, 0x2f, 0x63, 0x75, 0x74, 0x6c, 0x61, 0x73, 0x73, 0x5f, 0x73, 0x77, 0x65
        /*0026*/ 	.byte	0x65, 0x70, 0x5f, 0x73, 0x72, 0x63, 0x2f, 0x69, 0x6e, 0x63, 0x6c, 0x75, 0x64, 0x65, 0x2f, 0x63
        /*0036*/ 	.byte	0x75, 0x74, 0x65, 0x2f, 0x70, 0x6f, 0x69, 0x6e, 0x74, 0x65, 0x72, 0x5f, 0x66, 0x6c, 0x61, 0x67
        /*0046*/ 	.byte	0x67, 0x65, 0x64, 0x2e, 0x68, 0x70, 0x70, 0x00
	.type		$str$26,@object
	.size		$str$26,($str$25 - $str$26)
$str$26:
        /*004e*/ 	.byte	0x2f, 0x74, 0x6d, 0x70, 0x2f, 0x63, 0x75, 0x74, 0x6c, 0x61, 0x73, 0x73, 0x5f, 0x73, 0x77, 0x65
        /*005e*/ 	.byte	0x65, 0x70, 0x5f, 0x73, 0x72, 0x63, 0x2f, 0x69, 0x6e, 0x63, 0x6c, 0x75, 0x64, 0x65, 0x2f, 0x63
        /*006e*/ 	.byte	0x75, 0x74, 0x65, 0x2f, 0x61, 0x74, 0x6f, 0x6d, 0x2f, 0x63, 0x6f, 0x70, 0x79, 0x5f, 0x74, 0x72
        /*007e*/ 	.byte	0x61, 0x69, 0x74, 0x73, 0x5f, 0x73, 0x6d, 0x31, 0x30, 0x30, 0x2e, 0x68, 0x70, 0x70, 0x00
	.type		$str$25,@object
	.size		$str$25,(__unnamed_1 - $str$25)
$str$25:
        /*008d*/ 	.byte	0x28, 0x28, 0x75, 0x69, 0x6e, 0x74, 0x33, 0x32, 0x5f, 0x74, 0x28, 0x74, 0x68, 0x72, 0x65, 0x61
        /*009d*/ 	.byte	0x64, 0x49, 0x64, 0x78, 0x2e, 0x78, 0x29, 0x20, 0x2f, 0x20, 0x33, 0x32, 0x29, 0x20, 0x25, 0x20
        /*00ad*/ 	.byte	0x34, 0x29, 0x20, 0x3d, 0x3d, 0x20, 0x28, 0x28, 0x28, 0x74, 0x6d, 0x65, 0x6d, 0x5f, 0x61, 0x64
        /*00bd*/ 	.byte	0x64, 0x72, 0x20, 0x3e, 0x3e, 0x20, 0x31, 0x36, 0x29, 0x20, 0x2f, 0x20, 0x33, 0x32, 0x29, 0x20
        /*00cd*/ 	.byte	0x25, 0x20, 0x34, 0x29, 0x00
	.type		__unnamed_1,@object
	.size		__unnamed_1,(__unnamed_2 - __unnamed_1)
__unnamed_1:
        /*00d2*/ 	.byte	0x61, 0x75, 0x74, 0x6f, 0x20, 0x63, 0x75, 0x74, 0x65, 0x3a, 0x3a, 0x61, 0x73, 0x5f, 0x70, 0x6f
        /* <DEDUP_REMOVED lines=24> */
        /*0262*/ 	.byte	0x43, 0x3c, 0x38, 0x31, 0x39, 0x32, 0x3e, 0x3e, 0x3e, 0x3e, 0x5d, 0x00
	.type		__unnamed_2,@object
	.size		__unnamed_2,(__unnamed_3 - __unnamed_2)
__unnamed_2:
        /* <DEDUP_REMOVED lines=26> */
	.type		__unnamed_3,@object
	.size		__unnamed_3,(.L_3 - __unnamed_3)
__unnamed_3:
        /* <DEDUP_REMOVED lines=42> */
        /*06aa*/ 	.byte	0x3e, 0x3e, 0x3e, 0x3e, 0x5d, 0x00
.L_3:


//--------------------- .nv.shared._ZN7cutlass13device_kernelINS_4gemm6kernel13GemmUniversalIN4cute5tupleIJiiiiEEENS1_10collective13CollectiveMmaINS1_35MainloopSm100TmaUmmaWarpSpecializedILi6ELi2ELi2ENS5_IJNS4_1CILi1EEESB_SB_EEEEENS5_IJNSA_ILi128EEENSA_ILi256EEENSA_ILi64EEEEEENS_12float_e5m2_tENS5_IJlSB_lEEESI_SJ_NS4_8TiledMMAINS4_8MMA_AtomIJNS4_10MMA_TraitsINS4_19SM100_MMA_F8F6F4_SSEJSI_SI_fSE_SF_NS4_17integral_constantINS4_4UMMA5MajorELSQ_0EEESR_NSO_INSP_7ScaleInELSS_0EEEST_EEEEEENS4_6LayoutISC_NS5_IJNSA_ILi0EEESX_SX_EEEEENS5_IJNS4_10UnderscoreES10_S10_EEEEENS4_13SM90_TMA_LOADENS4_14ComposedLayoutINS4_7SwizzleILi2ELi4ELi3EEENS4_18smem_ptr_flag_bitsILi8EEENSW_INS5_IJNSA_ILi8EEESG_EEENS5_IJSG_SB_EEEEEEEvNS4_8identityES13_S1D_vS1E_EENS_8epilogue10collective18CollectiveEpilogueINS1G_23Sm100TmaWarpSpecializedILi4ELi2ELi64ELb0ELb0EEEJSH_NS5_IJNSW_ISE_SB_EENSW_ISG_SB_EEEEESI_SJ_SI_SJ_NS1G_6fusion15FusionCallbacksIS1K_NS1O_17LinearCombinationISI_fSI_fLNS_15FloatRoundStyleE2EEESH_S1N_JEEENS4_5SM1004TMEM4LOAD26SM100_TMEM_LOAD_32dp32b64xES13_S1D_NS4_39AutoVectorizingCopyWithAssumedAlignmentILi128EEENS4_14SM90_TMA_STOREES1D_S1Z_S1Z_EEEvvEEEEvNT_6ParamsE --------------------------
	.section	.nv.shared._ZN7cutlass13device_kernelINS_4gemm6kernel13GemmUniversalIN4cute5tupleIJiiiiEEENS1_10collective13CollectiveMmaINS1_35MainloopSm100TmaUmmaWarpSpecializedILi6ELi2ELi2ENS5_IJNS4_1CILi1EEESB_SB_EEEEENS5_IJNSA_ILi128EEENSA_ILi256EEENSA_ILi64EEEEEENS_12float_e5m2_tENS5_IJlSB_lEEESI_SJ_NS4_8TiledMMAINS4_8MMA_AtomIJNS4_10MMA_TraitsINS4_19SM100_MMA_F8F6F4_SSEJSI_SI_fSE_SF_NS4_17integral_constantINS4_4UMMA5MajorELSQ_0EEESR_NSO_INSP_7ScaleInELSS_0EEEST_EEEEEENS4_6LayoutISC_NS5_IJNSA_ILi0EEESX_SX_EEEEENS5_IJNS4_10UnderscoreES10_S10_EEEEENS4_13SM90_TMA_LOADENS4_14ComposedLayoutINS4_7SwizzleILi2ELi4ELi3EEENS4_18smem_ptr_flag_bitsILi8EEENSW_INS5_IJNSA_ILi8EEESG_EEENS5_IJSG_SB_EEEEEEEvNS4_8identityES13_S1D_vS1E_EENS_8epilogue10collective18CollectiveEpilogueINS1G_23Sm100TmaWarpSpecializedILi4ELi2ELi64ELb0ELb0EEEJSH_NS5_IJNSW_ISE_SB_EENSW_ISG_SB_EEEEESI_SJ_SI_SJ_NS1G_6fusion15FusionCallbacksIS1K_NS1O_17LinearCombinationISI_fSI_fLNS_15FloatRoundStyleE2EEESH_S1N_JEEENS4_5SM1004TMEM4LOAD26SM100_TMEM_LOAD_32dp32b64xES13_S1D_NS4_39AutoVectorizingCopyWithAssumedAlignmentILi128EEENS4_14SM90_TMA_STOREES1D_S1Z_S1Z_EEEvvEEEEvNT_6ParamsE,"aw",@nobits
	.sectionflags	@""
	.align	16
	.zero		1024


//--------------------- .nv.shared.reserved.0     --------------------------
	.section	.nv.shared.reserved.0,"aw",@nobits
	.weak		__nv_reservedSMEM_offset_0_alias
	.size		__nv_reservedSMEM_offset_0_alias, 0, 64
	.other		__nv_reservedSMEM_offset_0_alias,@"STO_CUDA_RESERVED_SHARED STV_DEFAULT"
__nv_reservedSMEM_offset_0_alias:
	.zero		0
.nv.shared.reserved.0:
	.zero		64
	.weak		__nv_reservedSMEM_tcgen05_partition
	.type		__nv_reservedSMEM_tcgen05_partition,@object
	.size		__nv_reservedSMEM_tcgen05_partition,(.L_0 - __nv_reservedSMEM_tcgen05_partition)
__nv_reservedSMEM_tcgen05_partition:
	.zero		32
.L_0:


//--------------------- .nv.global                --------------------------
	.section	.nv.global,"aw",@nobits
.nv.global:
	.type		_ZN40_INTERNAL_101f4135_4_k_cu_d9240a83_209764cute1_E,@object
	.size		_ZN40_INTERNAL_101f4135_4_k_cu_d9240a83_209764cute1_E,(_ZN40_INTERNAL_101f4135_4_k_cu_d9240a83_209764cuda3std3__45__cpo6cbeginE - _ZN40_INTERNAL_101f4135_4_k_cu_d9240a83_209764cute1_E)
_ZN40_INTERNAL_101f4135_4_k_cu_d9240a83_209764cute1_E:
	.zero		1
	.type		_ZN40_INTERNAL_101f4135_4_k_cu_d9240a83_209764cuda3std3__45__cpo6cbeginE,@object
	.size		_ZN40_INTERNAL_101f4135_4_k_cu_d9240a83_209764cuda3std3__45__cpo6cbeginE,(_ZN40_INTERNAL_101f4135_4_k_cu_d9240a83_209764cuda3std3__48in_placeE - _ZN40_INTERNAL_101f4135_4_k_cu_d9240a83_209764cuda3std3__45__cpo6cbeginE)
_ZN40_INTERNAL_101f4135_4_k_cu_d9240a83_209764cuda3std3__45__cpo6cbeginE:
	.zero		1
	.type		_ZN40_INTERNAL_101f4135_4_k_cu_d9240a83_209764cuda3std3__48in_placeE,@object
	.size		_ZN40_INTERNAL_101f4135_4_k_cu_d9240a83_209764cuda3std3__48in_placeE,(_ZN40_INTERNAL_101f4135_4_k_cu_d9240a83_209764cuda3std6ranges3__45__cpo9iter_moveE - _ZN40_INTERNAL_101f4135_4_k_cu_d9240a83_209764cuda3std3__48in_placeE)
_ZN40_INTERNAL_101f4135_4_k_cu_d9240a83_209764cuda3std3__48in_placeE:
	.zero		1
	.type		_ZN40_INTERNAL_101f4135_4_k_cu_d9240a83_209764cuda3std6ranges3__45__cpo9iter_moveE,@object
	.size		_ZN40_INTERNAL_101f4135_4_k_cu_d9240a83_209764cuda3std6ranges3__45__cpo9iter_moveE,(_ZN40_INTERNAL_101f4135_4_k_cu_d9240a83_209764cuda3std3__45__cpo5beginE - _ZN40_INTERNAL_101f4135_4_k_cu_d9240a83_209764cuda3std6ranges3__45__cpo9iter_moveE)
_ZN40_INTERNAL_101f4135_4_k_cu_d9240a83_209764cuda3std6ranges3__45__cpo9iter_moveE:
	.zero		1
	.type		_ZN40_INTERNAL_101f4135_4_k_cu_d9240a83_209764cuda3std3__45__cpo5beginE,@object
	.size		_ZN40_INTERNAL_101f4135_4_k_cu_d9240a83_209764cuda3std3__45__cpo5beginE,(_ZN40_INTERNAL_101f4135_4_k_cu_d9240a83_209764cuda3std3__442_GLOBAL__N__101f4135_4_k_cu_d9240a83_209766ignoreE - _ZN40_INTERNAL_101f4135_4_k_cu_d9240a83_209764cuda3std3__45__cpo5beginE)
_ZN40_INTERNAL_101f4135_4_k_cu_d9240a83_209764cuda3std3__45__cpo5beginE:
	.zero		1
	.type		_ZN40_INTERNAL_101f4135_4_k_cu_d9240a83_209764cuda3std3__442_GLOBAL__N__101f4135_4_k_cu_d9240a83_209766ignoreE,@object
	.size		_ZN40_INTERNAL_101f4135_4_k_cu_d9240a83_209764cuda3std3__442_GLOBAL__N__101f4135_4_k_cu_d9240a83_209766ignoreE,(_ZN40_INTERNAL_101f4135_4_k_cu_d9240a83_209764cute7productE - _ZN40_INTERNAL_101f4135_4_k_cu_d9240a83_209764cuda3std3__442_GLOBAL__N__101f4135_4_k_cu_d9240a83_209766ignoreE)
_ZN40_INTERNAL_101f4135_4_k_cu_d9240a83_209764cuda3std3__442_GLOBAL__N__101f4135_4_k_cu_d9240a83_209766ignoreE:
	.zero		1
	.type		_ZN40_INTERNAL_101f4135_4_k_cu_d9240a83_209764cute7productE,@object
	.size		_ZN40_INTERNAL_101f4135_4_k_cu_d9240a83_209764cute7productE,(_ZN40_INTERNAL_101f4135_4_k_cu_d9240a83_209764cuda3std3__45__cpo3endE - _ZN40_INTERNAL_101f4135_4_k_cu_d9240a83_209764cute7productE)
_ZN40_INTERNAL_101f4135_4_k_cu_d9240a83_209764cute7productE:
	.zero		1
	.type		_ZN40_INTERNAL_101f4135_4_k_cu_d9240a83_209764cuda3std3__45__cpo3endE,@object
	.size		_ZN40_INTERNAL_101f4135_4_k_cu_d9240a83_209764cuda3std3__45__cpo3endE,(_ZN40_INTERNAL_101f4135_4_k_cu_d9240a83_209764cuda3std3__419piecewise_constructE - _ZN40_INTERNAL_101f4135_4_k_cu_d9240a83_209764cuda3std3__45__cpo3endE)
_ZN40_INTERNAL_101f4135_4_k_cu_d9240a83_209764cuda3std3__45__cpo3endE:
	.zero		1
	.type		_ZN40_INTERNAL_101f4135_4_k_cu_d9240a83_209764cuda3std3__419piecewise_constructE,@object
	.size		_ZN40_INTERNAL_101f4135_4_k_cu_d9240a83_209764cuda3std3__419piecewise_constructE,(_ZN40_INTERNAL_101f4135_4_k_cu_d9240a83_209764cuda3std3__45__cpo4cendE - _ZN40_INTERNAL_101f4135_4_k_cu_d9240a83_209764cuda3std3__419piecewise_constructE)
_ZN40_INTERNAL_101f4135_4_k_cu_d9240a83_209764cuda3std3__419piecewise_constructE:
	.zero		1
	.type		_ZN40_INTERNAL_101f4135_4_k_cu_d9240a83_209764cuda3std3__45__cpo4cendE,@object
	.size		_ZN40_INTERNAL_101f4135_4_k_cu_d9240a83_209764cuda3std3__45__cpo4cendE,(_ZN40_INTERNAL_101f4135_4_k_cu_d9240a83_209764cuda3std6ranges3__45__cpo4swapE - _ZN40_INTERNAL_101f4135_4_k_cu_d9240a83_209764cuda3std3__45__cpo4cendE)
_ZN40_INTERNAL_101f4135_4_k_cu_d9240a83_209764cuda3std3__45__cpo4cendE:
	.zero		1
	.type		_ZN40_INTERNAL_101f4135_4_k_cu_d9240a83_209764cuda3std6ranges3__45__cpo4swapE,@object
	.size		_ZN40_INTERNAL_101f4135_4_k_cu_d9240a83_209764cuda3std6ranges3__45__cpo4swapE,(.L_11 - _ZN40_INTERNAL_101f4135_4_k_cu_d9240a83_209764cuda3std6ranges3__45__cpo4swapE)
_ZN40_INTERNAL_101f4135_4_k_cu_d9240a83_209764cuda3std6ranges3__45__cpo4swapE:
	.zero		1
.L_11:


//--------------------- .nv.constant0._ZN7cutlass13device_kernelINS_4gemm6kernel13GemmUniversalIN4cute5tupleIJiiiiEEENS1_10collective13CollectiveMmaINS1_35MainloopSm100TmaUmmaWarpSpecializedILi6ELi2ELi2ENS5_IJNS4_1CILi1EEESB_SB_EEEEENS5_IJNSA_ILi128EEENSA_ILi256EEENSA_ILi64EEEEEENS_12float_e5m2_tENS5_IJlSB_lEEESI_SJ_NS4_8TiledMMAINS4_8MMA_AtomIJNS4_10MMA_TraitsINS4_19SM100_MMA_F8F6F4_SSEJSI_SI_fSE_SF_NS4_17integral_constantINS4_4UMMA5MajorELSQ_0EEESR_NSO_INSP_7ScaleInELSS_0EEEST_EEEEEENS4_6LayoutISC_NS5_IJNSA_ILi0EEESX_SX_EEEEENS5_IJNS4_10UnderscoreES10_S10_EEEEENS4_13SM90_TMA_LOADENS4_14ComposedLayoutINS4_7SwizzleILi2ELi4ELi3EEENS4_18smem_ptr_flag_bitsILi8EEENSW_INS5_IJNSA_ILi8EEESG_EEENS5_IJSG_SB_EEEEEEEvNS4_8identityES13_S1D_vS1E_EENS_8epilogue10collective18CollectiveEpilogueINS1G_23Sm100TmaWarpSpecializedILi4ELi2ELi64ELb0ELb0EEEJSH_NS5_IJNSW_ISE_SB_EENSW_ISG_SB_EEEEESI_SJ_SI_SJ_NS1G_6fusion15FusionCallbacksIS1K_NS1O_17LinearCombinationISI_fSI_fLNS_15FloatRoundStyleE2EEESH_S1N_JEEENS4_5SM1004TMEM4LOAD26SM100_TMEM_LOAD_32dp32b64xES13_S1D_NS4_39AutoVectorizingCopyWithAssumedAlignmentILi128EEENS4_14SM90_TMA_STOREES1D_S1Z_S1Z_EEEvvEEEEvNT_6ParamsE --------------------------
	.section	.nv.constant0._ZN7cutlass13device_kernelINS_4gemm6kernel13GemmUniversalIN4cute5tupleIJiiiiEEENS1_10collective13CollectiveMmaINS1_35MainloopSm100TmaUmmaWarpSpecializedILi6ELi2ELi2ENS5_IJNS4_1CILi1EEESB_SB_EEEEENS5_IJNSA_ILi128EEENSA_ILi256EEENSA_ILi64EEEEEENS_12float_e5m2_tENS5_IJlSB_lEEESI_SJ_NS4_8TiledMMAINS4_8MMA_AtomIJNS4_10MMA_TraitsINS4_19SM100_MMA_F8F6F4_SSEJSI_SI_fSE_SF_NS4_17integral_constantINS4_4UMMA5MajorELSQ_0EEESR_NSO_INSP_7ScaleInELSS_0EEEST_EEEEEENS4_6LayoutISC_NS5_IJNSA_ILi0EEESX_SX_EEEEENS5_IJNS4_10UnderscoreES10_S10_EEEEENS4_13SM90_TMA_LOADENS4_14ComposedLayoutINS4_7SwizzleILi2ELi4ELi3EEENS4_18smem_ptr_flag_bitsILi8EEENSW_INS5_IJNSA_ILi8EEESG_EEENS5_IJSG_SB_EEEEEEEvNS4_8identityES13_S1D_vS1E_EENS_8epilogue10collective18CollectiveEpilogueINS1G_23Sm100TmaWarpSpecializedILi4ELi2ELi64ELb0ELb0EEEJSH_NS5_IJNSW_ISE_SB_EENSW_ISG_SB_EEEEESI_SJ_SI_SJ_NS1G_6fusion15FusionCallbacksIS1K_NS1O_17LinearCombinationISI_fSI_fLNS_15FloatRoundStyleE2EEESH_S1N_JEEENS4_5SM1004TMEM4LOAD26SM100_TMEM_LOAD_32dp32b64xES13_S1D_NS4_39AutoVectorizingCopyWithAssumedAlignmentILi128EEENS4_14SM90_TMA_STOREES1D_S1Z_S1Z_EEEvvEEEEvNT_6ParamsE,"a",@progbits
	.sectionflags	@""
	.align	4
.nv.constant0._ZN7cutlass13device_kernelINS_4gemm6kernel13GemmUniversalIN4cute5tupleIJiiiiEEENS1_10collective13CollectiveMmaINS1_35MainloopSm100TmaUmmaWarpSpecializedILi6ELi2ELi2ENS5_IJNS4_1CILi1EEESB_SB_EEEEENS5_IJNSA_ILi128EEENSA_ILi256EEENSA_ILi64EEEEEENS_12float_e5m2_tENS5_IJlSB_lEEESI_SJ_NS4_8TiledMMAINS4_8MMA_AtomIJNS4_10MMA_TraitsINS4_19SM100_MMA_F8F6F4_SSEJSI_SI_fSE_SF_NS4_17integral_constantINS4_4UMMA5MajorELSQ_0EEESR_NSO_INSP_7ScaleInELSS_0EEEST_EEEEEENS4_6LayoutISC_NS5_IJNSA_ILi0EEESX_SX_EEEEENS5_IJNS4_10UnderscoreES10_S10_EEEEENS4_13SM90_TMA_LOADENS4_14ComposedLayoutINS4_7SwizzleILi2ELi4ELi3EEENS4_18smem_ptr_flag_bitsILi8EEENSW_INS5_IJNSA_ILi8EEESG_EEENS5_IJSG_SB_EEEEEEEvNS4_8identityES13_S1D_vS1E_EENS_8epilogue10collective18CollectiveEpilogueINS1G_23Sm100TmaWarpSpecializedILi4ELi2ELi64ELb0ELb0EEEJSH_NS5_IJNSW_ISE_SB_EENSW_ISG_SB_EEEEESI_SJ_SI_SJ_NS1G_6fusion15FusionCallbacksIS1K_NS1O_17LinearCombinationISI_fSI_fLNS_15FloatRoundStyleE2EEESH_S1N_JEEENS4_5SM1004TMEM4LOAD26SM100_TMEM_LOAD_32dp32b64xES13_S1D_NS4_39AutoVectorizingCopyWithAssumedAlignmentILi128EEENS4_14SM90_TMA_STOREES1D_S1Z_S1Z_EEEvvEEEEvNT_6ParamsE:
	.zero		2944


//--------------------- SYMBOLS --------------------------

	.type		.nv.reservedSmem.offset0,@object
	.size		.nv.reservedSmem.offset0,0x4
	.type		.nv.reservedSmem.cap,@object
	.size		.nv.reservedSmem.cap,0x4
	.type		__assertfail,@function
